//
// Generated by NVIDIA NVVM Compiler
//
// Compiler Build ID: CL-36424714
// Cuda compilation tools, release 13.0, V13.0.88
// Based on NVVM 20.0.0
//

.version 9.0
.target sm_100
.address_size 64

	// .globl	_Z23nncuda_dot_array_kernelPfS_S_jjjj

.visible .entry _Z23nncuda_dot_array_kernelPfS_S_jjjj(
	.param .u64 .ptr .align 1 _Z23nncuda_dot_array_kernelPfS_S_jjjj_param_0,
	.param .u64 .ptr .align 1 _Z23nncuda_dot_array_kernelPfS_S_jjjj_param_1,
	.param .u64 .ptr .align 1 _Z23nncuda_dot_array_kernelPfS_S_jjjj_param_2,
	.param .u32 _Z23nncuda_dot_array_kernelPfS_S_jjjj_param_3,
	.param .u32 _Z23nncuda_dot_array_kernelPfS_S_jjjj_param_4,
	.param .u32 _Z23nncuda_dot_array_kernelPfS_S_jjjj_param_5,
	.param .u32 _Z23nncuda_dot_array_kernelPfS_S_jjjj_param_6
)
{
	.reg .pred 	%p<13>;
	.reg .b32 	%r<15>;
	.reg .b32 	%f<68>;
	.reg .b64 	%rd<73>;

	ld.param.u64 	%rd23, [_Z23nncuda_dot_array_kernelPfS_S_jjjj_param_0];
	ld.param.u64 	%rd24, [_Z23nncuda_dot_array_kernelPfS_S_jjjj_param_1];
	ld.param.u64 	%rd25, [_Z23nncuda_dot_array_kernelPfS_S_jjjj_param_2];
	ld.param.u32 	%r3, [_Z23nncuda_dot_array_kernelPfS_S_jjjj_param_3];
	ld.param.u32 	%r4, [_Z23nncuda_dot_array_kernelPfS_S_jjjj_param_4];
	ld.param.u32 	%r6, [_Z23nncuda_dot_array_kernelPfS_S_jjjj_param_5];
	ld.param.u32 	%r5, [_Z23nncuda_dot_array_kernelPfS_S_jjjj_param_6];
	cvta.to.global.u64 	%rd1, %rd25;
	cvta.to.global.u64 	%rd2, %rd24;
	mov.u32 	%r7, %ctaid.y;
	mov.u32 	%r8, %ntid.y;
	mov.u32 	%r9, %tid.y;
	mad.lo.s32 	%r1, %r7, %r8, %r9;
	mov.u32 	%r10, %ctaid.x;
	mov.u32 	%r11, %ntid.x;
	mov.u32 	%r12, %tid.x;
	mad.lo.s32 	%r2, %r10, %r11, %r12;
	setp.ge.u32 	%p1, %r1, %r6;
	setp.ge.u32 	%p2, %r2, %r4;
	or.pred  	%p3, %p2, %p1;
	@%p3 bra 	$L__BB0_14;
	cvt.u64.u32 	%rd3, %r5;
	setp.eq.s32 	%p4, %r5, 0;
	mov.f32 	%f67, 0f00000000;
	@%p4 bra 	$L__BB0_13;
	mul.lo.s32 	%r13, %r3, %r1;
	cvt.u64.u32 	%rd4, %r13;
	cvt.u64.u32 	%rd5, %r4;
	cvt.u64.u32 	%rd6, %r2;
	setp.lt.u32 	%p5, %r5, 8;
	mov.f32 	%f67, 0f00000000;
	mov.b64 	%rd71, 0;
	@%p5 bra 	$L__BB0_5;
	and.b64  	%rd71, %rd3, 4294967288;
	shl.b64 	%rd27, %rd6, 2;
	add.s64 	%rd68, %rd1, %rd27;
	shl.b64 	%rd28, %rd4, 2;
	add.s64 	%rd29, %rd28, %rd2;
	add.s64 	%rd67, %rd29, 16;
	mov.f32 	%f67, 0f00000000;
	mov.u64 	%rd69, %rd71;
$L__BB0_4:
	.pragma "nounroll";
	ld.global.f32 	%f17, [%rd67+-16];
	ld.global.f32 	%f18, [%rd68];
	fma.rn.f32 	%f19, %f17, %f18, %f67;
	ld.global.f32 	%f20, [%rd67+-12];
	shl.b64 	%rd30, %rd5, 2;
	add.s64 	%rd31, %rd68, %rd30;
	ld.global.f32 	%f21, [%rd31];
	fma.rn.f32 	%f22, %f20, %f21, %f19;
	ld.global.f32 	%f23, [%rd67+-8];
	add.s64 	%rd32, %rd31, %rd30;
	ld.global.f32 	%f24, [%rd32];
	fma.rn.f32 	%f25, %f23, %f24, %f22;
	ld.global.f32 	%f26, [%rd67+-4];
	add.s64 	%rd33, %rd32, %rd30;
	ld.global.f32 	%f27, [%rd33];
	fma.rn.f32 	%f28, %f26, %f27, %f25;
	ld.global.f32 	%f29, [%rd67];
	add.s64 	%rd34, %rd33, %rd30;
	ld.global.f32 	%f30, [%rd34];
	fma.rn.f32 	%f31, %f29, %f30, %f28;
	ld.global.f32 	%f32, [%rd67+4];
	add.s64 	%rd35, %rd34, %rd30;
	ld.global.f32 	%f33, [%rd35];
	fma.rn.f32 	%f34, %f32, %f33, %f31;
	ld.global.f32 	%f35, [%rd67+8];
	add.s64 	%rd36, %rd35, %rd30;
	ld.global.f32 	%f36, [%rd36];
	fma.rn.f32 	%f37, %f35, %f36, %f34;
	ld.global.f32 	%f38, [%rd67+12];
	add.s64 	%rd37, %rd36, %rd30;
	ld.global.f32 	%f39, [%rd37];
	fma.rn.f32 	%f67, %f38, %f39, %f37;
	add.s64 	%rd69, %rd69, -8;
	shl.b64 	%rd38, %rd5, 5;
	add.s64 	%rd68, %rd68, %rd38;
	add.s64 	%rd67, %rd67, 32;
	setp.ne.s64 	%p6, %rd69, 0;
	@%p6 bra 	$L__BB0_4;
$L__BB0_5:
	and.b64  	%rd17, %rd3, 7;
	setp.eq.s64 	%p7, %rd17, 0;
	@%p7 bra 	$L__BB0_13;
	and.b64  	%rd18, %rd3, 3;
	setp.lt.u64 	%p8, %rd17, 4;
	@%p8 bra 	$L__BB0_8;
	add.s64 	%rd39, %rd71, %rd4;
	shl.b64 	%rd40, %rd39, 2;
	add.s64 	%rd41, %rd2, %rd40;
	ld.global.f32 	%f41, [%rd41];
	mad.lo.s64 	%rd42, %rd71, %rd5, %rd6;
	shl.b64 	%rd43, %rd42, 2;
	add.s64 	%rd44, %rd1, %rd43;
	ld.global.f32 	%f42, [%rd44];
	fma.rn.f32 	%f43, %f41, %f42, %f67;
	ld.global.f32 	%f44, [%rd41+4];
	shl.b64 	%rd45, %rd5, 2;
	add.s64 	%rd46, %rd44, %rd45;
	ld.global.f32 	%f45, [%rd46];
	fma.rn.f32 	%f46, %f44, %f45, %f43;
	ld.global.f32 	%f47, [%rd41+8];
	add.s64 	%rd47, %rd46, %rd45;
	ld.global.f32 	%f48, [%rd47];
	fma.rn.f32 	%f49, %f47, %f48, %f46;
	ld.global.f32 	%f50, [%rd41+12];
	add.s64 	%rd48, %rd47, %rd45;
	ld.global.f32 	%f51, [%rd48];
	fma.rn.f32 	%f67, %f50, %f51, %f49;
	add.s64 	%rd71, %rd71, 4;
$L__BB0_8:
	setp.eq.s64 	%p9, %rd18, 0;
	@%p9 bra 	$L__BB0_13;
	setp.eq.s64 	%p10, %rd18, 1;
	@%p10 bra 	$L__BB0_11;
	add.s64 	%rd49, %rd71, %rd4;
	shl.b64 	%rd50, %rd49, 2;
	add.s64 	%rd51, %rd2, %rd50;
	ld.global.f32 	%f53, [%rd51];
	mad.lo.s64 	%rd52, %rd71, %rd5, %rd6;
	shl.b64 	%rd53, %rd52, 2;
	add.s64 	%rd54, %rd1, %rd53;
	ld.global.f32 	%f54, [%rd54];
	fma.rn.f32 	%f55, %f53, %f54, %f67;
	ld.global.f32 	%f56, [%rd51+4];
	shl.b64 	%rd55, %rd5, 2;
	add.s64 	%rd56, %rd54, %rd55;
	ld.global.f32 	%f57, [%rd56];
	fma.rn.f32 	%f67, %f56, %f57, %f55;
	add.s64 	%rd71, %rd71, 2;
$L__BB0_11:
	and.b64  	%rd57, %rd3, 1;
	setp.eq.b64 	%p11, %rd57, 1;
	not.pred 	%p12, %p11;
	@%p12 bra 	$L__BB0_13;
	add.s64 	%rd58, %rd71, %rd4;
	shl.b64 	%rd59, %rd58, 2;
	add.s64 	%rd60, %rd2, %rd59;
	ld.global.f32 	%f58, [%rd60];
	mad.lo.s64 	%rd61, %rd71, %rd5, %rd6;
	shl.b64 	%rd62, %rd61, 2;
	add.s64 	%rd63, %rd1, %rd62;
	ld.global.f32 	%f59, [%rd63];
	fma.rn.f32 	%f67, %f58, %f59, %f67;
$L__BB0_13:
	mad.lo.s32 	%r14, %r4, %r1, %r2;
	cvta.to.global.u64 	%rd64, %rd23;
	mul.wide.u32 	%rd65, %r14, 4;
	add.s64 	%rd66, %rd64, %rd65;
	st.global.f32 	[%rd66], %f67;
$L__BB0_14:
	ret;

}
	// .globl	_Z24nncuda_mult_array_kernelPffj
.visible .entry _Z24nncuda_mult_array_kernelPffj(
	.param .u64 .ptr .align 1 _Z24nncuda_mult_array_kernelPffj_param_0,
	.param .f32 _Z24nncuda_mult_array_kernelPffj_param_1,
	.param .u32 _Z24nncuda_mult_array_kernelPffj_param_2
)
{
	.reg .pred 	%p<2>;
	.reg .b32 	%r<6>;
	.reg .b32 	%f<4>;
	.reg .b64 	%rd<5>;

	ld.param.u64 	%rd1, [_Z24nncuda_mult_array_kernelPffj_param_0];
	ld.param.f32 	%f1, [_Z24nncuda_mult_array_kernelPffj_param_1];
	ld.param.u32 	%r2, [_Z24nncuda_mult_array_kernelPffj_param_2];
	mov.u32 	%r3, %ctaid.x;
	mov.u32 	%r4, %ntid.x;
	mov.u32 	%r5, %tid.x;
	mad.lo.s32 	%r1, %r3, %r4, %r5;
	setp.ge.u32 	%p1, %r1, %r2;
	@%p1 bra 	$L__BB1_2;
	cvta.to.global.u64 	%rd2, %rd1;
	mul.wide.u32 	%rd3, %r1, 4;
	add.s64 	%rd4, %rd2, %rd3;
	ld.global.f32 	%f2, [%rd4];
	mul.f32 	%f3, %f1, %f2;
	st.global.f32 	[%rd4], %f3;
$L__BB1_2:
	ret;

}
	// .globl	_Z24nncuda_mult_array_kernelPfS_j
.visible .entry _Z24nncuda_mult_array_kernelPfS_j(
	.param .u64 .ptr .align 1 _Z24nncuda_mult_array_kernelPfS_j_param_0,
	.param .u64 .ptr .align 1 _Z24nncuda_mult_array_kernelPfS_j_param_1,
	.param .u32 _Z24nncuda_mult_array_kernelPfS_j_param_2
)
{
	.reg .pred 	%p<2>;
	.reg .b32 	%r<6>;
	.reg .b32 	%f<4>;
	.reg .b64 	%rd<8>;

	ld.param.u64 	%rd1, [_Z24nncuda_mult_array_kernelPfS_j_param_0];
	ld.param.u64 	%rd2, [_Z24nncuda_mult_array_kernelPfS_j_param_1];
	ld.param.u32 	%r2, [_Z24nncuda_mult_array_kernelPfS_j_param_2];
	mov.u32 	%r3, %ctaid.x;
	mov.u32 	%r4, %ntid.x;
	mov.u32 	%r5, %tid.x;
	mad.lo.s32 	%r1, %r3, %r4, %r5;
	setp.ge.u32 	%p1, %r1, %r2;
	@%p1 bra 	$L__BB2_2;
	cvta.to.global.u64 	%rd3, %rd1;
	cvta.to.global.u64 	%rd4, %rd2;
	mul.wide.u32 	%rd5, %r1, 4;
	add.s64 	%rd6, %rd3, %rd5;
	ld.global.f32 	%f1, [%rd6];
	add.s64 	%rd7, %rd4, %rd5;
	ld.global.f32 	%f2, [%rd7];
	mul.f32 	%f3, %f1, %f2;
	st.global.f32 	[%rd6], %f3;
$L__BB2_2:
	ret;

}
	// .globl	_Z23nncuda_sub_array_kernelPfS_j
.visible .entry _Z23nncuda_sub_array_kernelPfS_j(
	.param .u64 .ptr .align 1 _Z23nncuda_sub_array_kernelPfS_j_param_0,
	.param .u64 .ptr .align 1 _Z23nncuda_sub_array_kernelPfS_j_param_1,
	.param .u32 _Z23nncuda_sub_array_kernelPfS_j_param_2
)
{
	.reg .pred 	%p<2>;
	.reg .b32 	%r<6>;
	.reg .b32 	%f<4>;
	.reg .b64 	%rd<8>;

	ld.param.u64 	%rd1, [_Z23nncuda_sub_array_kernelPfS_j_param_0];
	ld.param.u64 	%rd2, [_Z23nncuda_sub_array_kernelPfS_j_param_1];
	ld.param.u32 	%r2, [_Z23nncuda_sub_array_kernelPfS_j_param_2];
	mov.u32 	%r3, %ctaid.x;
	mov.u32 	%r4, %ntid.x;
	mov.u32 	%r5, %tid.x;
	mad.lo.s32 	%r1, %r3, %r4, %r5;
	setp.ge.u32 	%p1, %r1, %r2;
	@%p1 bra 	$L__BB3_2;
	cvta.to.global.u64 	%rd3, %rd1;
	cvta.to.global.u64 	%rd4, %rd2;
	mul.wide.u32 	%rd5, %r1, 4;
	add.s64 	%rd6, %rd3, %rd5;
	ld.global.f32 	%f1, [%rd6];
	add.s64 	%rd7, %rd4, %rd5;
	ld.global.f32 	%f2, [%rd7];
	sub.f32 	%f3, %f1, %f2;
	st.global.f32 	[%rd6], %f3;
$L__BB3_2:
	ret;

}
	// .globl	_Z30nncuda_add_array_vector_kernelPfS_jj
.visible .entry _Z30nncuda_add_array_vector_kernelPfS_jj(
	.param .u64 .ptr .align 1 _Z30nncuda_add_array_vector_kernelPfS_jj_param_0,
	.param .u64 .ptr .align 1 _Z30nncuda_add_array_vector_kernelPfS_jj_param_1,
	.param .u32 _Z30nncuda_add_array_vector_kernelPfS_jj_param_2,
	.param .u32 _Z30nncuda_add_array_vector_kernelPfS_jj_param_3
)
{
	.reg .pred 	%p<2>;
	.reg .b32 	%r<8>;
	.reg .b32 	%f<4>;
	.reg .b64 	%rd<9>;

	ld.param.u64 	%rd1, [_Z30nncuda_add_array_vector_kernelPfS_jj_param_0];
	ld.param.u64 	%rd2, [_Z30nncuda_add_array_vector_kernelPfS_jj_param_1];
	ld.param.u32 	%r3, [_Z30nncuda_add_array_vector_kernelPfS_jj_param_2];
	ld.param.u32 	%r2, [_Z30nncuda_add_array_vector_kernelPfS_jj_param_3];
	mov.u32 	%r4, %ctaid.x;
	mov.u32 	%r5, %ntid.x;
	mov.u32 	%r6, %tid.x;
	mad.lo.s32 	%r1, %r4, %r5, %r6;
	setp.ge.u32 	%p1, %r1, %r3;
	@%p1 bra 	$L__BB4_2;
	cvta.to.global.u64 	%rd3, %rd1;
	cvta.to.global.u64 	%rd4, %rd2;
	mul.wide.u32 	%rd5, %r1, 4;
	add.s64 	%rd6, %rd3, %rd5;
	ld.global.f32 	%f1, [%rd6];
	div.u32 	%r7, %r1, %r2;
	mul.wide.u32 	%rd7, %r7, 4;
	add.s64 	%rd8, %rd4, %rd7;
	ld.global.f32 	%f2, [%rd8];
	add.f32 	%f3, %f1, %f2;
	st.global.f32 	[%rd6], %f3;
$L__BB4_2:
	ret;

}
	// .globl	_Z24nncuda_copy_array_kernelPfS_j
.visible .entry _Z24nncuda_copy_array_kernelPfS_j(
	.param .u64 .ptr .align 1 _Z24nncuda_copy_array_kernelPfS_j_param_0,
	.param .u64 .ptr .align 1 _Z24nncuda_copy_array_kernelPfS_j_param_1,
	.param .u32 _Z24nncuda_copy_array_kernelPfS_j_param_2
)
{
	.reg .pred 	%p<2>;
	.reg .b32 	%r<6>;
	.reg .b32 	%f<2>;
	.reg .b64 	%rd<8>;

	ld.param.u64 	%rd1, [_Z24nncuda_copy_array_kernelPfS_j_param_0];
	ld.param.u64 	%rd2, [_Z24nncuda_copy_array_kernelPfS_j_param_1];
	ld.param.u32 	%r2, [_Z24nncuda_copy_array_kernelPfS_j_param_2];
	mov.u32 	%r3, %ctaid.x;
	mov.u32 	%r4, %ntid.x;
	mov.u32 	%r5, %tid.x;
	mad.lo.s32 	%r1, %r3, %r4, %r5;
	setp.ge.u32 	%p1, %r1, %r2;
	@%p1 bra 	$L__BB5_2;
	cvta.to.global.u64 	%rd3, %rd2;
	cvta.to.global.u64 	%rd4, %rd1;
	mul.wide.u32 	%rd5, %r1, 4;
	add.s64 	%rd6, %rd3, %rd5;
	ld.global.f32 	%f1, [%rd6];
	add.s64 	%rd7, %rd4, %rd5;
	st.global.f32 	[%rd7], %f1;
$L__BB5_2:
	ret;

}
	// .globl	_Z24nncuda_ReLU_array_kernelPfS_j
.visible .entry _Z24nncuda_ReLU_array_kernelPfS_j(
	.param .u64 .ptr .align 1 _Z24nncuda_ReLU_array_kernelPfS_j_param_0,
	.param .u64 .ptr .align 1 _Z24nncuda_ReLU_array_kernelPfS_j_param_1,
	.param .u32 _Z24nncuda_ReLU_array_kernelPfS_j_param_2
)
{
	.reg .pred 	%p<2>;
	.reg .b32 	%r<6>;
	.reg .b32 	%f<3>;
	.reg .b64 	%rd<8>;

	ld.param.u64 	%rd1, [_Z24nncuda_ReLU_array_kernelPfS_j_param_0];
	ld.param.u64 	%rd2, [_Z24nncuda_ReLU_array_kernelPfS_j_param_1];
	ld.param.u32 	%r2, [_Z24nncuda_ReLU_array_kernelPfS_j_param_2];
	mov.u32 	%r3, %ctaid.x;
	mov.u32 	%r4, %ntid.x;
	mov.u32 	%r5, %tid.x;
	mad.lo.s32 	%r1, %r3, %r4, %r5;
	setp.ge.u32 	%p1, %r1, %r2;
	@%p1 bra 	$L__BB6_2;
	cvta.to.global.u64 	%rd3, %rd1;
	cvta.to.global.u64 	%rd4, %rd2;
	mul.wide.u32 	%rd5, %r1, 4;
	add.s64 	%rd6, %rd4, %rd5;
	ld.global.f32 	%f1, [%rd6];
	max.f32 	%f2, %f1, 0f00000000;
	add.s64 	%rd7, %rd3, %rd5;
	st.global.f32 	[%rd7], %f2;
$L__BB6_2:
	ret;

}
	// .globl	_Z28nncuda_accuracy_array_kernelPfS_S_j
.visible .entry _Z28nncuda_accuracy_array_kernelPfS_S_j(
	.param .u64 .ptr .align 1 _Z28nncuda_accuracy_array_kernelPfS_S_j_param_0,
	.param .u64 .ptr .align 1 _Z28nncuda_accuracy_array_kernelPfS_S_j_param_1,
	.param .u64 .ptr .align 1 _Z28nncuda_accuracy_array_kernelPfS_S_j_param_2,
	.param .u32 _Z28nncuda_accuracy_array_kernelPfS_S_j_param_3
)
{
	.reg .pred 	%p<3>;
	.reg .b32 	%r<6>;
	.reg .b32 	%f<5>;
	.reg .b64 	%rd<11>;

	ld.param.u64 	%rd1, [_Z28nncuda_accuracy_array_kernelPfS_S_j_param_0];
	ld.param.u64 	%rd2, [_Z28nncuda_accuracy_array_kernelPfS_S_j_param_1];
	ld.param.u64 	%rd3, [_Z28nncuda_accuracy_array_kernelPfS_S_j_param_2];
	ld.param.u32 	%r2, [_Z28nncuda_accuracy_array_kernelPfS_S_j_param_3];
	mov.u32 	%r3, %ctaid.x;
	mov.u32 	%r4, %ntid.x;
	mov.u32 	%r5, %tid.x;
	mad.lo.s32 	%r1, %r3, %r4, %r5;
	setp.ge.u32 	%p1, %r1, %r2;
	@%p1 bra 	$L__BB7_3;
	cvta.to.global.u64 	%rd4, %rd1;
	mul.wide.u32 	%rd5, %r1, 4;
	add.s64 	%rd6, %rd4, %rd5;
	ld.global.f32 	%f1, [%rd6];
	setp.eq.f32 	%p2, %f1, 0f00000000;
	@%p2 bra 	$L__BB7_3;
	cvta.to.global.u64 	%rd7, %rd3;
	cvta.to.global.u64 	%rd8, %rd2;
	add.s64 	%rd10, %rd8, %rd5;
	ld.global.f32 	%f2, [%rd10];
	ld.global.f32 	%f3, [%rd7];
	add.f32 	%f4, %f2, %f3;
	st.global.f32 	[%rd7], %f4;
$L__BB7_3:
	ret;

}
	// .globl	_Z25nncuda_dReLU_array_kernelPfS_j
.visible .entry _Z25nncuda_dReLU_array_kernelPfS_j(
	.param .u64 .ptr .align 1 _Z25nncuda_dReLU_array_kernelPfS_j_param_0,
	.param .u64 .ptr .align 1 _Z25nncuda_dReLU_array_kernelPfS_j_param_1,
	.param .u32 _Z25nncuda_dReLU_array_kernelPfS_j_param_2
)
{
	.reg .pred 	%p<3>;
	.reg .b32 	%r<6>;
	.reg .b32 	%f<3>;
	.reg .b64 	%rd<8>;

	ld.param.u64 	%rd1, [_Z25nncuda_dReLU_array_kernelPfS_j_param_0];
	ld.param.u64 	%rd2, [_Z25nncuda_dReLU_array_kernelPfS_j_param_1];
	ld.param.u32 	%r2, [_Z25nncuda_dReLU_array_kernelPfS_j_param_2];
	mov.u32 	%r3, %ctaid.x;
	mov.u32 	%r4, %ntid.x;
	mov.u32 	%r5, %tid.x;
	mad.lo.s32 	%r1, %r3, %r4, %r5;
	setp.ge.u32 	%p1, %r1, %r2;
	@%p1 bra 	$L__BB8_2;
	cvta.to.global.u64 	%rd3, %rd2;
	cvta.to.global.u64 	%rd4, %rd1;
	mul.wide.u32 	%rd5, %r1, 4;
	add.s64 	%rd6, %rd3, %rd5;
	ld.global.f32 	%f1, [%rd6];
	setp.gt.f32 	%p2, %f1, 0f00000000;
	selp.f32 	%f2, 0f3F800000, 0f00000000, %p2;
	add.s64 	%rd7, %rd4, %rd5;
	st.global.f32 	[%rd7], %f2;
$L__BB8_2:
	ret;

}
	// .globl	_Z23nncuda_sum_array_kernelPfS_jj
.visible .entry _Z23nncuda_sum_array_kernelPfS_jj(
	.param .u64 .ptr .align 1 _Z23nncuda_sum_array_kernelPfS_jj_param_0,
	.param .u64 .ptr .align 1 _Z23nncuda_sum_array_kernelPfS_jj_param_1,
	.param .u32 _Z23nncuda_sum_array_kernelPfS_jj_param_2,
	.param .u32 _Z23nncuda_sum_array_kernelPfS_jj_param_3
)
{
	.reg .pred 	%p<12>;
	.reg .b32 	%r<65>;
	.reg .b32 	%f<70>;
	.reg .b64 	%rd<65>;

	ld.param.u64 	%rd3, [_Z23nncuda_sum_array_kernelPfS_jj_param_0];
	ld.param.u64 	%rd4, [_Z23nncuda_sum_array_kernelPfS_jj_param_1];
	ld.param.u32 	%r24, [_Z23nncuda_sum_array_kernelPfS_jj_param_2];
	ld.param.u32 	%r25, [_Z23nncuda_sum_array_kernelPfS_jj_param_3];
	cvta.to.global.u64 	%rd1, %rd4;
	mov.u32 	%r26, %ctaid.x;
	mov.u32 	%r27, %ntid.x;
	mov.u32 	%r28, %tid.x;
	mad.lo.s32 	%r1, %r26, %r27, %r28;
	setp.ge.u32 	%p1, %r1, %r25;
	setp.eq.s32 	%p2, %r24, 0;
	or.pred  	%p3, %p1, %p2;
	@%p3 bra 	$L__BB9_13;
	cvta.to.global.u64 	%rd5, %rd3;
	mul.lo.s32 	%r2, %r24, %r1;
	mul.wide.u32 	%rd6, %r1, 4;
	add.s64 	%rd2, %rd5, %rd6;
	ld.global.f32 	%f66, [%rd2];
	add.s32 	%r30, %r24, -1;
	and.b32  	%r3, %r24, 15;
	setp.lt.u32 	%p4, %r30, 15;
	mov.b32 	%r61, 0;
	@%p4 bra 	$L__BB9_4;
	and.b32  	%r61, %r24, -16;
	neg.s32 	%r59, %r61;
	add.s32 	%r58, %r2, 7;
$L__BB9_3:
	.pragma "nounroll";
	add.s32 	%r31, %r58, -7;
	mul.wide.u32 	%rd7, %r31, 4;
	add.s64 	%rd8, %rd1, %rd7;
	ld.global.f32 	%f11, [%rd8];
	add.f32 	%f12, %f11, %f66;
	st.global.f32 	[%rd2], %f12;
	add.s32 	%r32, %r58, -6;
	mul.wide.u32 	%rd9, %r32, 4;
	add.s64 	%rd10, %rd1, %rd9;
	ld.global.f32 	%f13, [%rd10];
	add.f32 	%f14, %f13, %f12;
	st.global.f32 	[%rd2], %f14;
	add.s32 	%r33, %r58, -5;
	mul.wide.u32 	%rd11, %r33, 4;
	add.s64 	%rd12, %rd1, %rd11;
	ld.global.f32 	%f15, [%rd12];
	add.f32 	%f16, %f15, %f14;
	st.global.f32 	[%rd2], %f16;
	add.s32 	%r34, %r58, -4;
	mul.wide.u32 	%rd13, %r34, 4;
	add.s64 	%rd14, %rd1, %rd13;
	ld.global.f32 	%f17, [%rd14];
	add.f32 	%f18, %f17, %f16;
	st.global.f32 	[%rd2], %f18;
	add.s32 	%r35, %r58, -3;
	mul.wide.u32 	%rd15, %r35, 4;
	add.s64 	%rd16, %rd1, %rd15;
	ld.global.f32 	%f19, [%rd16];
	add.f32 	%f20, %f19, %f18;
	st.global.f32 	[%rd2], %f20;
	add.s32 	%r36, %r58, -2;
	mul.wide.u32 	%rd17, %r36, 4;
	add.s64 	%rd18, %rd1, %rd17;
	ld.global.f32 	%f21, [%rd18];
	add.f32 	%f22, %f21, %f20;
	st.global.f32 	[%rd2], %f22;
	add.s32 	%r37, %r58, -1;
	mul.wide.u32 	%rd19, %r37, 4;
	add.s64 	%rd20, %rd1, %rd19;
	ld.global.f32 	%f23, [%rd20];
	add.f32 	%f24, %f23, %f22;
	st.global.f32 	[%rd2], %f24;
	add.s32 	%r38, %r58, 8;
	mul.wide.u32 	%rd21, %r58, 4;
	add.s64 	%rd22, %rd1, %rd21;
	ld.global.f32 	%f25, [%rd22];
	add.f32 	%f26, %f25, %f24;
	st.global.f32 	[%rd2], %f26;
	add.s32 	%r39, %r58, 1;
	mul.wide.u32 	%rd23, %r39, 4;
	add.s64 	%rd24, %rd1, %rd23;
	ld.global.f32 	%f27, [%rd24];
	add.f32 	%f28, %f27, %f26;
	st.global.f32 	[%rd2], %f28;
	add.s32 	%r40, %r58, 2;
	mul.wide.u32 	%rd25, %r40, 4;
	add.s64 	%rd26, %rd1, %rd25;
	ld.global.f32 	%f29, [%rd26];
	add.f32 	%f30, %f29, %f28;
	st.global.f32 	[%rd2], %f30;
	add.s32 	%r41, %r58, 3;
	mul.wide.u32 	%rd27, %r41, 4;
	add.s64 	%rd28, %rd1, %rd27;
	ld.global.f32 	%f31, [%rd28];
	add.f32 	%f32, %f31, %f30;
	st.global.f32 	[%rd2], %f32;
	add.s32 	%r42, %r58, 4;
	mul.wide.u32 	%rd29, %r42, 4;
	add.s64 	%rd30, %rd1, %rd29;
	ld.global.f32 	%f33, [%rd30];
	add.f32 	%f34, %f33, %f32;
	st.global.f32 	[%rd2], %f34;
	add.s32 	%r43, %r58, 5;
	mul.wide.u32 	%rd31, %r43, 4;
	add.s64 	%rd32, %rd1, %rd31;
	ld.global.f32 	%f35, [%rd32];
	add.f32 	%f36, %f35, %f34;
	st.global.f32 	[%rd2], %f36;
	add.s32 	%r44, %r58, 6;
	mul.wide.u32 	%rd33, %r44, 4;
	add.s64 	%rd34, %rd1, %rd33;
	ld.global.f32 	%f37, [%rd34];
	add.f32 	%f38, %f37, %f36;
	st.global.f32 	[%rd2], %f38;
	add.s32 	%r45, %r58, 7;
	mul.wide.u32 	%rd35, %r45, 4;
	add.s64 	%rd36, %rd1, %rd35;
	ld.global.f32 	%f39, [%rd36];
	add.f32 	%f40, %f39, %f38;
	st.global.f32 	[%rd2], %f40;
	mul.wide.u32 	%rd37, %r38, 4;
	add.s64 	%rd38, %rd1, %rd37;
	ld.global.f32 	%f41, [%rd38];
	add.f32 	%f66, %f41, %f40;
	st.global.f32 	[%rd2], %f66;
	add.s32 	%r59, %r59, 16;
	add.s32 	%r58, %r58, 16;
	setp.ne.s32 	%p5, %r59, 0;
	@%p5 bra 	$L__BB9_3;
$L__BB9_4:
	setp.eq.s32 	%p6, %r3, 0;
	@%p6 bra 	$L__BB9_13;
	and.b32  	%r12, %r24, 7;
	setp.lt.u32 	%p7, %r3, 8;
	@%p7 bra 	$L__BB9_7;
	add.s32 	%r46, %r61, %r2;
	mul.wide.u32 	%rd39, %r46, 4;
	add.s64 	%rd40, %rd1, %rd39;
	ld.global.f32 	%f42, [%rd40];
	add.f32 	%f43, %f42, %f66;
	st.global.f32 	[%rd2], %f43;
	add.s32 	%r47, %r46, 1;
	mul.wide.u32 	%rd41, %r47, 4;
	add.s64 	%rd42, %rd1, %rd41;
	ld.global.f32 	%f44, [%rd42];
	add.f32 	%f45, %f44, %f43;
	st.global.f32 	[%rd2], %f45;
	add.s32 	%r48, %r46, 2;
	mul.wide.u32 	%rd43, %r48, 4;
	add.s64 	%rd44, %rd1, %rd43;
	ld.global.f32 	%f46, [%rd44];
	add.f32 	%f47, %f46, %f45;
	st.global.f32 	[%rd2], %f47;
	add.s32 	%r49, %r46, 3;
	mul.wide.u32 	%rd45, %r49, 4;
	add.s64 	%rd46, %rd1, %rd45;
	ld.global.f32 	%f48, [%rd46];
	add.f32 	%f49, %f48, %f47;
	st.global.f32 	[%rd2], %f49;
	add.s32 	%r50, %r46, 4;
	mul.wide.u32 	%rd47, %r50, 4;
	add.s64 	%rd48, %rd1, %rd47;
	ld.global.f32 	%f50, [%rd48];
	add.f32 	%f51, %f50, %f49;
	st.global.f32 	[%rd2], %f51;
	add.s32 	%r51, %r46, 5;
	mul.wide.u32 	%rd49, %r51, 4;
	add.s64 	%rd50, %rd1, %rd49;
	ld.global.f32 	%f52, [%rd50];
	add.f32 	%f53, %f52, %f51;
	st.global.f32 	[%rd2], %f53;
	add.s32 	%r52, %r46, 6;
	mul.wide.u32 	%rd51, %r52, 4;
	add.s64 	%rd52, %rd1, %rd51;
	ld.global.f32 	%f54, [%rd52];
	add.f32 	%f55, %f54, %f53;
	st.global.f32 	[%rd2], %f55;
	add.s32 	%r53, %r46, 7;
	mul.wide.u32 	%rd53, %r53, 4;
	add.s64 	%rd54, %rd1, %rd53;
	ld.global.f32 	%f56, [%rd54];
	add.f32 	%f66, %f56, %f55;
	st.global.f32 	[%rd2], %f66;
	add.s32 	%r61, %r61, 8;
$L__BB9_7:
	setp.eq.s32 	%p8, %r12, 0;
	@%p8 bra 	$L__BB9_13;
	and.b32  	%r15, %r24, 3;
	setp.lt.u32 	%p9, %r12, 4;
	@%p9 bra 	$L__BB9_10;
	add.s32 	%r54, %r61, %r2;
	mul.wide.u32 	%rd55, %r54, 4;
	add.s64 	%rd56, %rd1, %rd55;
	ld.global.f32 	%f57, [%rd56];
	add.f32 	%f58, %f57, %f66;
	st.global.f32 	[%rd2], %f58;
	add.s32 	%r55, %r54, 1;
	mul.wide.u32 	%rd57, %r55, 4;
	add.s64 	%rd58, %rd1, %rd57;
	ld.global.f32 	%f59, [%rd58];
	add.f32 	%f60, %f59, %f58;
	st.global.f32 	[%rd2], %f60;
	add.s32 	%r56, %r54, 2;
	mul.wide.u32 	%rd59, %r56, 4;
	add.s64 	%rd60, %rd1, %rd59;
	ld.global.f32 	%f61, [%rd60];
	add.f32 	%f62, %f61, %f60;
	st.global.f32 	[%rd2], %f62;
	add.s32 	%r57, %r54, 3;
	mul.wide.u32 	%rd61, %r57, 4;
	add.s64 	%rd62, %rd1, %rd61;
	ld.global.f32 	%f63, [%rd62];
	add.f32 	%f66, %f63, %f62;
	st.global.f32 	[%rd2], %f66;
	add.s32 	%r61, %r61, 4;
$L__BB9_10:
	setp.eq.s32 	%p10, %r15, 0;
	@%p10 bra 	$L__BB9_13;
	add.s32 	%r64, %r61, %r2;
	neg.s32 	%r63, %r15;
$L__BB9_12:
	.pragma "nounroll";
	mul.wide.u32 	%rd63, %r64, 4;
	add.s64 	%rd64, %rd1, %rd63;
	ld.global.f32 	%f64, [%rd64];
	add.f32 	%f66, %f64, %f66;
	st.global.f32 	[%rd2], %f66;
	add.s32 	%r64, %r64, 1;
	add.s32 	%r63, %r63, 1;
	setp.ne.s32 	%p11, %r63, 0;
	@%p11 bra 	$L__BB9_12;
$L__BB9_13:
	ret;

}
	// .globl	_Z27nncuda_softmax_array_kernelPfS_jj
.visible .entry _Z27nncuda_softmax_array_kernelPfS_jj(
	.param .u64 .ptr .align 1 _Z27nncuda_softmax_array_kernelPfS_jj_param_0,
	.param .u64 .ptr .align 1 _Z27nncuda_softmax_array_kernelPfS_jj_param_1,
	.param .u32 _Z27nncuda_softmax_array_kernelPfS_jj_param_2,
	.param .u32 _Z27nncuda_softmax_array_kernelPfS_jj_param_3
)
{
	.reg .pred 	%p<42>;
	.reg .b32 	%r<55>;
	.reg .b32 	%f<357>;
	.reg .b64 	%rd<146>;

	ld.param.u64 	%rd49, [_Z27nncuda_softmax_array_kernelPfS_jj_param_0];
	ld.param.u64 	%rd48, [_Z27nncuda_softmax_array_kernelPfS_jj_param_1];
	ld.param.u32 	%r2, [_Z27nncuda_softmax_array_kernelPfS_jj_param_2];
	ld.param.u32 	%r3, [_Z27nncuda_softmax_array_kernelPfS_jj_param_3];
	cvta.to.global.u64 	%rd1, %rd49;
	mov.u32 	%r4, %ctaid.x;
	mov.u32 	%r5, %ntid.x;
	mov.u32 	%r6, %tid.x;
	mad.lo.s32 	%r1, %r4, %r5, %r6;
	setp.ge.u32 	%p1, %r1, %r2;
	@%p1 bra 	$L__BB10_35;
	cvta.to.global.u64 	%rd2, %rd48;
	cvt.u64.u32 	%rd3, %r1;
	mul.wide.u32 	%rd50, %r1, 4;
	add.s64 	%rd4, %rd2, %rd50;
	ld.global.f32 	%f347, [%rd4];
	cvt.u64.u32 	%rd5, %r3;
	setp.eq.s32 	%p2, %r3, 0;
	@%p2 bra 	$L__BB10_14;
	ld.param.u32 	%r51, [_Z27nncuda_softmax_array_kernelPfS_jj_param_2];
	cvt.u64.u32 	%rd6, %r51;
	and.b64  	%rd7, %rd5, 7;
	setp.lt.u32 	%p3, %r3, 8;
	mov.b64 	%rd132, 0;
	@%p3 bra 	$L__BB10_5;
	and.b64  	%rd132, %rd5, 4294967288;
	shl.b64 	%rd9, %rd6, 5;
	shl.b64 	%rd10, %rd6, 2;
	mov.u64 	%rd135, %rd4;
	mov.u64 	%rd136, %rd132;
$L__BB10_4:
	.pragma "nounroll";
	ld.global.f32 	%f27, [%rd135];
	setp.gt.f32 	%p4, %f27, %f347;
	selp.f32 	%f28, %f27, %f347, %p4;
	add.s64 	%rd52, %rd135, %rd10;
	ld.global.f32 	%f29, [%rd52];
	setp.gt.f32 	%p5, %f29, %f28;
	selp.f32 	%f30, %f29, %f28, %p5;
	add.s64 	%rd53, %rd52, %rd10;
	ld.global.f32 	%f31, [%rd53];
	setp.gt.f32 	%p6, %f31, %f30;
	selp.f32 	%f32, %f31, %f30, %p6;
	add.s64 	%rd54, %rd53, %rd10;
	ld.global.f32 	%f33, [%rd54];
	setp.gt.f32 	%p7, %f33, %f32;
	selp.f32 	%f34, %f33, %f32, %p7;
	add.s64 	%rd55, %rd54, %rd10;
	ld.global.f32 	%f35, [%rd55];
	setp.gt.f32 	%p8, %f35, %f34;
	selp.f32 	%f36, %f35, %f34, %p8;
	add.s64 	%rd56, %rd55, %rd10;
	ld.global.f32 	%f37, [%rd56];
	setp.gt.f32 	%p9, %f37, %f36;
	selp.f32 	%f38, %f37, %f36, %p9;
	add.s64 	%rd57, %rd56, %rd10;
	ld.global.f32 	%f39, [%rd57];
	setp.gt.f32 	%p10, %f39, %f38;
	selp.f32 	%f40, %f39, %f38, %p10;
	add.s64 	%rd58, %rd57, %rd10;
	ld.global.f32 	%f41, [%rd58];
	setp.gt.f32 	%p11, %f41, %f40;
	selp.f32 	%f347, %f41, %f40, %p11;
	add.s64 	%rd136, %rd136, -8;
	add.s64 	%rd135, %rd135, %rd9;
	setp.eq.s64 	%p12, %rd136, 0;
	@%p12 bra 	$L__BB10_5;
	bra.uni 	$L__BB10_4;
$L__BB10_5:
	setp.eq.s64 	%p13, %rd7, 0;
	@%p13 bra 	$L__BB10_14;
	and.b64  	%rd12, %rd5, 3;
	setp.lt.u64 	%p14, %rd7, 4;
	@%p14 bra 	$L__BB10_8;
	mul.lo.s64 	%rd59, %rd132, %rd6;
	shl.b64 	%rd60, %rd59, 2;
	add.s64 	%rd61, %rd4, %rd60;
	ld.global.f32 	%f43, [%rd61];
	setp.gt.f32 	%p15, %f43, %f347;
	selp.f32 	%f44, %f43, %f347, %p15;
	shl.b64 	%rd62, %rd6, 2;
	add.s64 	%rd63, %rd61, %rd62;
	ld.global.f32 	%f45, [%rd63];
	setp.gt.f32 	%p16, %f45, %f44;
	selp.f32 	%f46, %f45, %f44, %p16;
	add.s64 	%rd64, %rd63, %rd62;
	ld.global.f32 	%f47, [%rd64];
	setp.gt.f32 	%p17, %f47, %f46;
	selp.f32 	%f48, %f47, %f46, %p17;
	add.s64 	%rd65, %rd64, %rd62;
	ld.global.f32 	%f49, [%rd65];
	setp.gt.f32 	%p18, %f49, %f48;
	selp.f32 	%f347, %f49, %f48, %p18;
	add.s64 	%rd132, %rd132, 4;
$L__BB10_8:
	setp.eq.s64 	%p19, %rd12, 0;
	@%p19 bra 	$L__BB10_14;
	setp.eq.s64 	%p20, %rd12, 1;
	@%p20 bra 	$L__BB10_11;
	mul.lo.s64 	%rd66, %rd132, %rd6;
	shl.b64 	%rd67, %rd66, 2;
	add.s64 	%rd68, %rd4, %rd67;
	ld.global.f32 	%f51, [%rd68];
	setp.gt.f32 	%p21, %f51, %f347;
	selp.f32 	%f52, %f51, %f347, %p21;
	shl.b64 	%rd69, %rd6, 2;
	add.s64 	%rd70, %rd68, %rd69;
	ld.global.f32 	%f53, [%rd70];
	setp.gt.f32 	%p22, %f53, %f52;
	selp.f32 	%f347, %f53, %f52, %p22;
	add.s64 	%rd132, %rd132, 2;
$L__BB10_11:
	and.b64  	%rd71, %rd5, 1;
	setp.eq.b64 	%p23, %rd71, 1;
	not.pred 	%p24, %p23;
	@%p24 bra 	$L__BB10_14;
	mul.lo.s64 	%rd72, %rd132, %rd6;
	shl.b64 	%rd73, %rd72, 2;
	add.s64 	%rd74, %rd4, %rd73;
	ld.global.f32 	%f10, [%rd74];
	setp.leu.f32 	%p25, %f10, %f347;
	@%p25 bra 	$L__BB10_14;
	mov.f32 	%f347, %f10;
$L__BB10_14:
	setp.eq.s32 	%p26, %r3, 0;
	mov.f32 	%f355, 0f00000000;
	@%p26 bra 	$L__BB10_26;
	ld.param.u32 	%r52, [_Z27nncuda_softmax_array_kernelPfS_jj_param_2];
	cvt.u64.u32 	%rd17, %r52;
	setp.lt.u32 	%p27, %r3, 8;
	mov.f32 	%f355, 0f00000000;
	mov.b64 	%rd137, 0;
	@%p27 bra 	$L__BB10_18;
	and.b64  	%rd137, %rd5, 4294967288;
	mov.f32 	%f355, 0f00000000;
	shl.b64 	%rd76, %rd17, 2;
	shl.b64 	%rd84, %rd17, 5;
	mov.u64 	%rd140, %rd4;
	mov.u64 	%rd141, %rd137;
$L__BB10_17:
	.pragma "nounroll";
	ld.global.f32 	%f58, [%rd140];
	sub.f32 	%f59, %f58, %f347;
	fma.rn.f32 	%f60, %f59, 0f3BBB989D, 0f3F000000;
	cvt.sat.f32.f32 	%f61, %f60;
	mov.f32 	%f62, 0f4B400001;
	mov.f32 	%f63, 0f437C0000;
	fma.rm.f32 	%f64, %f61, %f63, %f62;
	add.f32 	%f65, %f64, 0fCB40007F;
	neg.f32 	%f66, %f65;
	fma.rn.f32 	%f67, %f59, 0f3FB8AA3B, %f66;
	fma.rn.f32 	%f68, %f59, 0f32A57060, %f67;
	mov.b32 	%r7, %f64;
	shl.b32 	%r8, %r7, 23;
	mov.b32 	%f69, %r8;
	ex2.approx.ftz.f32 	%f70, %f68;
	fma.rn.f32 	%f71, %f70, %f69, %f355;
	add.s64 	%rd77, %rd140, %rd76;
	ld.global.f32 	%f72, [%rd77];
	sub.f32 	%f73, %f72, %f347;
	fma.rn.f32 	%f74, %f73, 0f3BBB989D, 0f3F000000;
	cvt.sat.f32.f32 	%f75, %f74;
	fma.rm.f32 	%f76, %f75, %f63, %f62;
	add.f32 	%f77, %f76, 0fCB40007F;
	neg.f32 	%f78, %f77;
	fma.rn.f32 	%f79, %f73, 0f3FB8AA3B, %f78;
	fma.rn.f32 	%f80, %f73, 0f32A57060, %f79;
	mov.b32 	%r9, %f76;
	shl.b32 	%r10, %r9, 23;
	mov.b32 	%f81, %r10;
	ex2.approx.ftz.f32 	%f82, %f80;
	fma.rn.f32 	%f83, %f82, %f81, %f71;
	add.s64 	%rd78, %rd77, %rd76;
	ld.global.f32 	%f84, [%rd78];
	sub.f32 	%f85, %f84, %f347;
	fma.rn.f32 	%f86, %f85, 0f3BBB989D, 0f3F000000;
	cvt.sat.f32.f32 	%f87, %f86;
	fma.rm.f32 	%f88, %f87, %f63, %f62;
	add.f32 	%f89, %f88, 0fCB40007F;
	neg.f32 	%f90, %f89;
	fma.rn.f32 	%f91, %f85, 0f3FB8AA3B, %f90;
	fma.rn.f32 	%f92, %f85, 0f32A57060, %f91;
	mov.b32 	%r11, %f88;
	shl.b32 	%r12, %r11, 23;
	mov.b32 	%f93, %r12;
	ex2.approx.ftz.f32 	%f94, %f92;
	fma.rn.f32 	%f95, %f94, %f93, %f83;
	add.s64 	%rd79, %rd78, %rd76;
	ld.global.f32 	%f96, [%rd79];
	sub.f32 	%f97, %f96, %f347;
	fma.rn.f32 	%f98, %f97, 0f3BBB989D, 0f3F000000;
	cvt.sat.f32.f32 	%f99, %f98;
	fma.rm.f32 	%f100, %f99, %f63, %f62;
	add.f32 	%f101, %f100, 0fCB40007F;
	neg.f32 	%f102, %f101;
	fma.rn.f32 	%f103, %f97, 0f3FB8AA3B, %f102;
	fma.rn.f32 	%f104, %f97, 0f32A57060, %f103;
	mov.b32 	%r13, %f100;
	shl.b32 	%r14, %r13, 23;
	mov.b32 	%f105, %r14;
	ex2.approx.ftz.f32 	%f106, %f104;
	fma.rn.f32 	%f107, %f106, %f105, %f95;
	add.s64 	%rd80, %rd79, %rd76;
	ld.global.f32 	%f108, [%rd80];
	sub.f32 	%f109, %f108, %f347;
	fma.rn.f32 	%f110, %f109, 0f3BBB989D, 0f3F000000;
	cvt.sat.f32.f32 	%f111, %f110;
	fma.rm.f32 	%f112, %f111, %f63, %f62;
	add.f32 	%f113, %f112, 0fCB40007F;
	neg.f32 	%f114, %f113;
	fma.rn.f32 	%f115, %f109, 0f3FB8AA3B, %f114;
	fma.rn.f32 	%f116, %f109, 0f32A57060, %f115;
	mov.b32 	%r15, %f112;
	shl.b32 	%r16, %r15, 23;
	mov.b32 	%f117, %r16;
	ex2.approx.ftz.f32 	%f118, %f116;
	fma.rn.f32 	%f119, %f118, %f117, %f107;
	add.s64 	%rd81, %rd80, %rd76;
	ld.global.f32 	%f120, [%rd81];
	sub.f32 	%f121, %f120, %f347;
	fma.rn.f32 	%f122, %f121, 0f3BBB989D, 0f3F000000;
	cvt.sat.f32.f32 	%f123, %f122;
	fma.rm.f32 	%f124, %f123, %f63, %f62;
	add.f32 	%f125, %f124, 0fCB40007F;
	neg.f32 	%f126, %f125;
	fma.rn.f32 	%f127, %f121, 0f3FB8AA3B, %f126;
	fma.rn.f32 	%f128, %f121, 0f32A57060, %f127;
	mov.b32 	%r17, %f124;
	shl.b32 	%r18, %r17, 23;
	mov.b32 	%f129, %r18;
	ex2.approx.ftz.f32 	%f130, %f128;
	fma.rn.f32 	%f131, %f130, %f129, %f119;
	add.s64 	%rd82, %rd81, %rd76;
	ld.global.f32 	%f132, [%rd82];
	sub.f32 	%f133, %f132, %f347;
	fma.rn.f32 	%f134, %f133, 0f3BBB989D, 0f3F000000;
	cvt.sat.f32.f32 	%f135, %f134;
	fma.rm.f32 	%f136, %f135, %f63, %f62;
	add.f32 	%f137, %f136, 0fCB40007F;
	neg.f32 	%f138, %f137;
	fma.rn.f32 	%f139, %f133, 0f3FB8AA3B, %f138;
	fma.rn.f32 	%f140, %f133, 0f32A57060, %f139;
	mov.b32 	%r19, %f136;
	shl.b32 	%r20, %r19, 23;
	mov.b32 	%f141, %r20;
	ex2.approx.ftz.f32 	%f142, %f140;
	fma.rn.f32 	%f143, %f142, %f141, %f131;
	add.s64 	%rd83, %rd82, %rd76;
	ld.global.f32 	%f144, [%rd83];
	sub.f32 	%f145, %f144, %f347;
	fma.rn.f32 	%f146, %f145, 0f3BBB989D, 0f3F000000;
	cvt.sat.f32.f32 	%f147, %f146;
	fma.rm.f32 	%f148, %f147, %f63, %f62;
	add.f32 	%f149, %f148, 0fCB40007F;
	neg.f32 	%f150, %f149;
	fma.rn.f32 	%f151, %f145, 0f3FB8AA3B, %f150;
	fma.rn.f32 	%f152, %f145, 0f32A57060, %f151;
	mov.b32 	%r21, %f148;
	shl.b32 	%r22, %r21, 23;
	mov.b32 	%f153, %r22;
	ex2.approx.ftz.f32 	%f154, %f152;
	fma.rn.f32 	%f355, %f154, %f153, %f143;
	add.s64 	%rd141, %rd141, -8;
	add.s64 	%rd140, %rd140, %rd84;
	setp.eq.s64 	%p28, %rd141, 0;
	@%p28 bra 	$L__BB10_18;
	bra.uni 	$L__BB10_17;
$L__BB10_18:
	and.b64  	%rd24, %rd5, 7;
	setp.eq.s64 	%p29, %rd24, 0;
	@%p29 bra 	$L__BB10_26;
	and.b64  	%rd25, %rd5, 3;
	setp.lt.u64 	%p30, %rd24, 4;
	@%p30 bra 	$L__BB10_21;
	mul.lo.s64 	%rd85, %rd137, %rd17;
	shl.b64 	%rd86, %rd85, 2;
	add.s64 	%rd87, %rd4, %rd86;
	ld.global.f32 	%f156, [%rd87];
	sub.f32 	%f157, %f156, %f347;
	fma.rn.f32 	%f158, %f157, 0f3BBB989D, 0f3F000000;
	cvt.sat.f32.f32 	%f159, %f158;
	mov.f32 	%f160, 0f4B400001;
	mov.f32 	%f161, 0f437C0000;
	fma.rm.f32 	%f162, %f159, %f161, %f160;
	add.f32 	%f163, %f162, 0fCB40007F;
	neg.f32 	%f164, %f163;
	fma.rn.f32 	%f165, %f157, 0f3FB8AA3B, %f164;
	fma.rn.f32 	%f166, %f157, 0f32A57060, %f165;
	mov.b32 	%r23, %f162;
	shl.b32 	%r24, %r23, 23;
	mov.b32 	%f167, %r24;
	ex2.approx.ftz.f32 	%f168, %f166;
	fma.rn.f32 	%f169, %f168, %f167, %f355;
	shl.b64 	%rd88, %rd17, 2;
	add.s64 	%rd89, %rd87, %rd88;
	ld.global.f32 	%f170, [%rd89];
	sub.f32 	%f171, %f170, %f347;
	fma.rn.f32 	%f172, %f171, 0f3BBB989D, 0f3F000000;
	cvt.sat.f32.f32 	%f173, %f172;
	fma.rm.f32 	%f174, %f173, %f161, %f160;
	add.f32 	%f175, %f174, 0fCB40007F;
	neg.f32 	%f176, %f175;
	fma.rn.f32 	%f177, %f171, 0f3FB8AA3B, %f176;
	fma.rn.f32 	%f178, %f171, 0f32A57060, %f177;
	mov.b32 	%r25, %f174;
	shl.b32 	%r26, %r25, 23;
	mov.b32 	%f179, %r26;
	ex2.approx.ftz.f32 	%f180, %f178;
	fma.rn.f32 	%f181, %f180, %f179, %f169;
	add.s64 	%rd90, %rd89, %rd88;
	ld.global.f32 	%f182, [%rd90];
	sub.f32 	%f183, %f182, %f347;
	fma.rn.f32 	%f184, %f183, 0f3BBB989D, 0f3F000000;
	cvt.sat.f32.f32 	%f185, %f184;
	fma.rm.f32 	%f186, %f185, %f161, %f160;
	add.f32 	%f187, %f186, 0fCB40007F;
	neg.f32 	%f188, %f187;
	fma.rn.f32 	%f189, %f183, 0f3FB8AA3B, %f188;
	fma.rn.f32 	%f190, %f183, 0f32A57060, %f189;
	mov.b32 	%r27, %f186;
	shl.b32 	%r28, %r27, 23;
	mov.b32 	%f191, %r28;
	ex2.approx.ftz.f32 	%f192, %f190;
	fma.rn.f32 	%f193, %f192, %f191, %f181;
	add.s64 	%rd91, %rd90, %rd88;
	ld.global.f32 	%f194, [%rd91];
	sub.f32 	%f195, %f194, %f347;
	fma.rn.f32 	%f196, %f195, 0f3BBB989D, 0f3F000000;
	cvt.sat.f32.f32 	%f197, %f196;
	fma.rm.f32 	%f198, %f197, %f161, %f160;
	add.f32 	%f199, %f198, 0fCB40007F;
	neg.f32 	%f200, %f199;
	fma.rn.f32 	%f201, %f195, 0f3FB8AA3B, %f200;
	fma.rn.f32 	%f202, %f195, 0f32A57060, %f201;
	mov.b32 	%r29, %f198;
	shl.b32 	%r30, %r29, 23;
	mov.b32 	%f203, %r30;
	ex2.approx.ftz.f32 	%f204, %f202;
	fma.rn.f32 	%f355, %f204, %f203, %f193;
	add.s64 	%rd137, %rd137, 4;
$L__BB10_21:
	setp.eq.s64 	%p31, %rd25, 0;
	@%p31 bra 	$L__BB10_26;
	setp.eq.s64 	%p32, %rd25, 1;
	@%p32 bra 	$L__BB10_24;
	mul.lo.s64 	%rd92, %rd137, %rd17;
	shl.b64 	%rd93, %rd92, 2;
	add.s64 	%rd94, %rd4, %rd93;
	ld.global.f32 	%f206, [%rd94];
	sub.f32 	%f207, %f206, %f347;
	fma.rn.f32 	%f208, %f207, 0f3BBB989D, 0f3F000000;
	cvt.sat.f32.f32 	%f209, %f208;
	mov.f32 	%f210, 0f4B400001;
	mov.f32 	%f211, 0f437C0000;
	fma.rm.f32 	%f212, %f209, %f211, %f210;
	add.f32 	%f213, %f212, 0fCB40007F;
	neg.f32 	%f214, %f213;
	fma.rn.f32 	%f215, %f207, 0f3FB8AA3B, %f214;
	fma.rn.f32 	%f216, %f207, 0f32A57060, %f215;
	mov.b32 	%r31, %f212;
	shl.b32 	%r32, %r31, 23;
	mov.b32 	%f217, %r32;
	ex2.approx.ftz.f32 	%f218, %f216;
	fma.rn.f32 	%f219, %f218, %f217, %f355;
	shl.b64 	%rd95, %rd17, 2;
	add.s64 	%rd96, %rd94, %rd95;
	ld.global.f32 	%f220, [%rd96];
	sub.f32 	%f221, %f220, %f347;
	fma.rn.f32 	%f222, %f221, 0f3BBB989D, 0f3F000000;
	cvt.sat.f32.f32 	%f223, %f222;
	fma.rm.f32 	%f224, %f223, %f211, %f210;
	add.f32 	%f225, %f224, 0fCB40007F;
	neg.f32 	%f226, %f225;
	fma.rn.f32 	%f227, %f221, 0f3FB8AA3B, %f226;
	fma.rn.f32 	%f228, %f221, 0f32A57060, %f227;
	mov.b32 	%r33, %f224;
	shl.b32 	%r34, %r33, 23;
	mov.b32 	%f229, %r34;
	ex2.approx.ftz.f32 	%f230, %f228;
	fma.rn.f32 	%f355, %f230, %f229, %f219;
	add.s64 	%rd137, %rd137, 2;
$L__BB10_24:
	and.b64  	%rd97, %rd5, 1;
	setp.eq.b64 	%p33, %rd97, 1;
	not.pred 	%p34, %p33;
	@%p34 bra 	$L__BB10_26;
	mul.lo.s64 	%rd98, %rd137, %rd17;
	shl.b64 	%rd99, %rd98, 2;
	add.s64 	%rd100, %rd4, %rd99;
	ld.global.f32 	%f231, [%rd100];
	sub.f32 	%f232, %f231, %f347;
	fma.rn.f32 	%f233, %f232, 0f3BBB989D, 0f3F000000;
	cvt.sat.f32.f32 	%f234, %f233;
	mov.f32 	%f235, 0f4B400001;
	mov.f32 	%f236, 0f437C0000;
	fma.rm.f32 	%f237, %f234, %f236, %f235;
	add.f32 	%f238, %f237, 0fCB40007F;
	neg.f32 	%f239, %f238;
	fma.rn.f32 	%f240, %f232, 0f3FB8AA3B, %f239;
	fma.rn.f32 	%f241, %f232, 0f32A57060, %f240;
	mov.b32 	%r35, %f237;
	shl.b32 	%r36, %r35, 23;
	mov.b32 	%f242, %r36;
	ex2.approx.ftz.f32 	%f243, %f241;
	fma.rn.f32 	%f355, %f243, %f242, %f355;
$L__BB10_26:
	setp.eq.s32 	%p35, %r3, 0;
	@%p35 bra 	$L__BB10_35;
	setp.lt.u32 	%p36, %r3, 4;
	mov.b64 	%rd144, 0;
	@%p36 bra 	$L__BB10_30;
	ld.param.u32 	%r53, [_Z27nncuda_softmax_array_kernelPfS_jj_param_2];
	and.b64  	%rd144, %rd5, 4294967292;
	shl.b64 	%rd142, %rd3, 2;
	cvt.u64.u32 	%rd32, %r53;
	mul.wide.u32 	%rd102, %r53, 4;
	mul.wide.u32 	%rd103, %r53, 8;
	add.s64 	%rd33, %rd2, %rd103;
	add.s64 	%rd34, %rd1, %rd102;
	mov.u64 	%rd143, %rd144;
$L__BB10_29:
	.pragma "nounroll";
	add.s64 	%rd104, %rd2, %rd142;
	ld.global.f32 	%f244, [%rd104];
	sub.f32 	%f245, %f244, %f347;
	fma.rn.f32 	%f246, %f245, 0f3BBB989D, 0f3F000000;
	cvt.sat.f32.f32 	%f247, %f246;
	mov.f32 	%f248, 0f4B400001;
	mov.f32 	%f249, 0f437C0000;
	fma.rm.f32 	%f250, %f247, %f249, %f248;
	add.f32 	%f251, %f250, 0fCB40007F;
	neg.f32 	%f252, %f251;
	fma.rn.f32 	%f253, %f245, 0f3FB8AA3B, %f252;
	fma.rn.f32 	%f254, %f245, 0f32A57060, %f253;
	mov.b32 	%r37, %f250;
	shl.b32 	%r38, %r37, 23;
	mov.b32 	%f255, %r38;
	ex2.approx.ftz.f32 	%f256, %f254;
	mul.f32 	%f257, %f256, %f255;
	div.rn.f32 	%f258, %f257, %f355;
	add.s64 	%rd105, %rd1, %rd142;
	st.global.f32 	[%rd105], %f258;
	shl.b64 	%rd106, %rd32, 2;
	add.s64 	%rd107, %rd104, %rd106;
	ld.global.f32 	%f259, [%rd107];
	sub.f32 	%f260, %f259, %f347;
	fma.rn.f32 	%f261, %f260, 0f3BBB989D, 0f3F000000;
	cvt.sat.f32.f32 	%f262, %f261;
	fma.rm.f32 	%f263, %f262, %f249, %f248;
	add.f32 	%f264, %f263, 0fCB40007F;
	neg.f32 	%f265, %f264;
	fma.rn.f32 	%f266, %f260, 0f3FB8AA3B, %f265;
	fma.rn.f32 	%f267, %f260, 0f32A57060, %f266;
	mov.b32 	%r39, %f263;
	shl.b32 	%r40, %r39, 23;
	mov.b32 	%f268, %r40;
	ex2.approx.ftz.f32 	%f269, %f267;
	mul.f32 	%f270, %f269, %f268;
	div.rn.f32 	%f271, %f270, %f355;
	add.s64 	%rd108, %rd34, %rd142;
	st.global.f32 	[%rd108], %f271;
	add.s64 	%rd109, %rd33, %rd142;
	ld.global.f32 	%f272, [%rd109];
	sub.f32 	%f273, %f272, %f347;
	fma.rn.f32 	%f274, %f273, 0f3BBB989D, 0f3F000000;
	cvt.sat.f32.f32 	%f275, %f274;
	fma.rm.f32 	%f276, %f275, %f249, %f248;
	add.f32 	%f277, %f276, 0fCB40007F;
	neg.f32 	%f278, %f277;
	fma.rn.f32 	%f279, %f273, 0f3FB8AA3B, %f278;
	fma.rn.f32 	%f280, %f273, 0f32A57060, %f279;
	mov.b32 	%r41, %f276;
	shl.b32 	%r42, %r41, 23;
	mov.b32 	%f281, %r42;
	ex2.approx.ftz.f32 	%f282, %f280;
	mul.f32 	%f283, %f282, %f281;
	div.rn.f32 	%f284, %f283, %f355;
	shl.b64 	%rd110, %rd32, 3;
	add.s64 	%rd111, %rd105, %rd110;
	st.global.f32 	[%rd111], %f284;
	mul.lo.s64 	%rd112, %rd32, 12;
	add.s64 	%rd113, %rd104, %rd112;
	ld.global.f32 	%f285, [%rd113];
	sub.f32 	%f286, %f285, %f347;
	fma.rn.f32 	%f287, %f286, 0f3BBB989D, 0f3F000000;
	cvt.sat.f32.f32 	%f288, %f287;
	fma.rm.f32 	%f289, %f288, %f249, %f248;
	add.f32 	%f290, %f289, 0fCB40007F;
	neg.f32 	%f291, %f290;
	fma.rn.f32 	%f292, %f286, 0f3FB8AA3B, %f291;
	fma.rn.f32 	%f293, %f286, 0f32A57060, %f292;
	mov.b32 	%r43, %f289;
	shl.b32 	%r44, %r43, 23;
	mov.b32 	%f294, %r44;
	ex2.approx.ftz.f32 	%f295, %f293;
	mul.f32 	%f296, %f295, %f294;
	div.rn.f32 	%f297, %f296, %f355;
	add.s64 	%rd114, %rd105, %rd112;
	st.global.f32 	[%rd114], %f297;
	add.s64 	%rd143, %rd143, -4;
	shl.b64 	%rd115, %rd32, 4;
	add.s64 	%rd142, %rd142, %rd115;
	setp.ne.s64 	%p37, %rd143, 0;
	@%p37 bra 	$L__BB10_29;
$L__BB10_30:
	and.b64  	%rd44, %rd5, 3;
	setp.eq.s64 	%p38, %rd44, 0;
	@%p38 bra 	$L__BB10_35;
	ld.param.u32 	%r54, [_Z27nncuda_softmax_array_kernelPfS_jj_param_2];
	cvt.u64.u32 	%rd45, %r54;
	setp.eq.s64 	%p39, %rd44, 1;
	@%p39 bra 	$L__BB10_33;
	mul.lo.s64 	%rd116, %rd144, %rd45;
	add.s64 	%rd117, %rd116, %rd3;
	shl.b64 	%rd118, %rd116, 2;
	add.s64 	%rd119, %rd4, %rd118;
	ld.global.f32 	%f298, [%rd119];
	sub.f32 	%f299, %f298, %f347;
	fma.rn.f32 	%f300, %f299, 0f3BBB989D, 0f3F000000;
	cvt.sat.f32.f32 	%f301, %f300;
	mov.f32 	%f302, 0f4B400001;
	mov.f32 	%f303, 0f437C0000;
	fma.rm.f32 	%f304, %f301, %f303, %f302;
	add.f32 	%f305, %f304, 0fCB40007F;
	neg.f32 	%f306, %f305;
	fma.rn.f32 	%f307, %f299, 0f3FB8AA3B, %f306;
	fma.rn.f32 	%f308, %f299, 0f32A57060, %f307;
	mov.b32 	%r45, %f304;
	shl.b32 	%r46, %r45, 23;
	mov.b32 	%f309, %r46;
	ex2.approx.ftz.f32 	%f310, %f308;
	mul.f32 	%f311, %f310, %f309;
	div.rn.f32 	%f312, %f311, %f355;
	shl.b64 	%rd120, %rd117, 2;
	add.s64 	%rd121, %rd1, %rd120;
	st.global.f32 	[%rd121], %f312;
	shl.b64 	%rd122, %rd45, 2;
	add.s64 	%rd123, %rd119, %rd122;
	ld.global.f32 	%f313, [%rd123];
	sub.f32 	%f314, %f313, %f347;
	fma.rn.f32 	%f315, %f314, 0f3BBB989D, 0f3F000000;
	cvt.sat.f32.f32 	%f316, %f315;
	fma.rm.f32 	%f317, %f316, %f303, %f302;
	add.f32 	%f318, %f317, 0fCB40007F;
	neg.f32 	%f319, %f318;
	fma.rn.f32 	%f320, %f314, 0f3FB8AA3B, %f319;
	fma.rn.f32 	%f321, %f314, 0f32A57060, %f320;
	mov.b32 	%r47, %f317;
	shl.b32 	%r48, %r47, 23;
	mov.b32 	%f322, %r48;
	ex2.approx.ftz.f32 	%f323, %f321;
	mul.f32 	%f324, %f323, %f322;
	div.rn.f32 	%f325, %f324, %f355;
	add.s64 	%rd124, %rd121, %rd122;
	st.global.f32 	[%rd124], %f325;
	add.s64 	%rd144, %rd144, 2;
$L__BB10_33:
	and.b64  	%rd125, %rd5, 1;
	setp.eq.b64 	%p40, %rd125, 1;
	not.pred 	%p41, %p40;
	@%p41 bra 	$L__BB10_35;
	mul.lo.s64 	%rd126, %rd144, %rd45;
	add.s64 	%rd127, %rd126, %rd3;
	shl.b64 	%rd128, %rd126, 2;
	add.s64 	%rd129, %rd4, %rd128;
	ld.global.f32 	%f326, [%rd129];
	sub.f32 	%f327, %f326, %f347;
	fma.rn.f32 	%f328, %f327, 0f3BBB989D, 0f3F000000;
	cvt.sat.f32.f32 	%f329, %f328;
	mov.f32 	%f330, 0f4B400001;
	mov.f32 	%f331, 0f437C0000;
	fma.rm.f32 	%f332, %f329, %f331, %f330;
	add.f32 	%f333, %f332, 0fCB40007F;
	neg.f32 	%f334, %f333;
	fma.rn.f32 	%f335, %f327, 0f3FB8AA3B, %f334;
	fma.rn.f32 	%f336, %f327, 0f32A57060, %f335;
	mov.b32 	%r49, %f332;
	shl.b32 	%r50, %r49, 23;
	mov.b32 	%f337, %r50;
	ex2.approx.ftz.f32 	%f338, %f336;
	mul.f32 	%f339, %f338, %f337;
	div.rn.f32 	%f340, %f339, %f355;
	shl.b64 	%rd130, %rd127, 2;
	add.s64 	%rd131, %rd1, %rd130;
	st.global.f32 	[%rd131], %f340;
$L__BB10_35:
	ret;

}


// ===== COMPILED SASS (sm_100) =====

	.target	sm_100

	.elftype	@"ET_EXEC"


//--------------------- .note.nv.tkinfo           --------------------------
	.section	.note.nv.tkinfo,"",@"SHT_NOTE"
	.sectionflags	@"SHF_NOTE_NV_TKINFO"
	.tkinfo
        /*0018*/ 	.word	0x00000002
        /*0030*/ 	.string	""
        /*0030*/ 	.string	"ptxas"
        /*0030*/ 	.string	"Cuda compilation tools, release 13.0, V13.0.88"
        /*0030*/ 	.string	"Build cuda_13.0.r13.0/compiler.36424714_0"
        /*0030*/ 	.string	"-arch sm_100 -m 64 "



//--------------------- .note.nv.cuinfo           --------------------------
	.section	.note.nv.cuinfo,"",@"SHT_NOTE"
	.sectionflags	@"SHF_NOTE_NV_CUINFO"
        /*0018*/ 	.short	0x0002
        /*001a*/ 	.short	0x0064
        /*001c*/ 	.short	0x0082
	.zero		2


//--------------------- .nv.info                  --------------------------
	.section	.nv.info,"",@"SHT_CUDA_INFO"
	.align	4


	//----- nvinfo : EIATTR_REGCOUNT
	.align		4
        /*0000*/ 	.byte	0x04, 0x2f
        /*0002*/ 	.short	(.L_1 - .L_0)
	.align		4
.L_0:
        /*0004*/ 	.word	index@(_Z23nncuda_dot_array_kernelPfS_S_jjjj)
        /*0008*/ 	.word	0x00000020


	//----- nvinfo : EIATTR_FRAME_SIZE
	.align		4
.L_1:
        /*000c*/ 	.byte	0x04, 0x11
        /*000e*/ 	.short	(.L_3 - .L_2)
	.align		4
.L_2:
        /*0010*/ 	.word	index@(_Z23nncuda_dot_array_kernelPfS_S_jjjj)
        /*0014*/ 	.word	0x00000000


	//----- nvinfo : EIATTR_REGCOUNT
	.align		4
.L_3:
        /*0018*/ 	.byte	0x04, 0x2f
        /*001a*/ 	.short	(.L_5 - .L_4)
	.align		4
.L_4:
        /*001c*/ 	.word	index@(_Z24nncuda_mult_array_kernelPffj)
        /*0020*/ 	.word	0x00000008


	//----- nvinfo : EIATTR_FRAME_SIZE
	.align		4
.L_5:
        /*0024*/ 	.byte	0x04, 0x11
        /*0026*/ 	.short	(.L_7 - .L_6)
	.align		4
.L_6:
        /*0028*/ 	.word	index@(_Z24nncuda_mult_array_kernelPffj)
        /*002c*/ 	.word	0x00000000


	//----- nvinfo : EIATTR_REGCOUNT
	.align		4
.L_7:
        /*0030*/ 	.byte	0x04, 0x2f
        /*0032*/ 	.short	(.L_9 - .L_8)
	.align		4
.L_8:
        /*0034*/ 	.word	index@(_Z24nncuda_mult_array_kernelPfS_j)
        /*0038*/ 	.word	0x0000000a


	//----- nvinfo : EIATTR_FRAME_SIZE
	.align		4
.L_9:
        /*003c*/ 	.byte	0x04, 0x11
        /*003e*/ 	.short	(.L_11 - .L_10)
	.align		4
.L_10:
        /*0040*/ 	.word	index@(_Z24nncuda_mult_array_kernelPfS_j)
        /*0044*/ 	.word	0x00000000


	//----- nvinfo : EIATTR_REGCOUNT
	.align		4
.L_11:
        /*0048*/ 	.byte	0x04, 0x2f
        /*004a*/ 	.short	(.L_13 - .L_12)
	.align		4
.L_12:
        /*004c*/ 	.word	index@(_Z23nncuda_sub_array_kernelPfS_j)
        /*0050*/ 	.word	0x0000000a


	//----- nvinfo : EIATTR_FRAME_SIZE
	.align		4
.L_13:
        /*0054*/ 	.byte	0x04, 0x11
        /*0056*/ 	.short	(.L_15 - .L_14)
	.align		4
.L_14:
        /*0058*/ 	.word	index@(_Z23nncuda_sub_array_kernelPfS_j)
        /*005c*/ 	.word	0x00000000


	//----- nvinfo : EIATTR_REGCOUNT
	.align		4
.L_15:
        /*0060*/ 	.byte	0x04, 0x2f
        /*0062*/ 	.short	(.L_17 - .L_16)
	.align		4
.L_16:
        /*0064*/ 	.word	index@(_Z30nncuda_add_array_vector_kernelPfS_jj)
        /*0068*/ 	.word	0x0000000c


	//----- nvinfo : EIATTR_FRAME_SIZE
	.align		4
.L_17:
        /*006c*/ 	.byte	0x04, 0x11
        /*006e*/ 	.short	(.L_19 - .L_18)
	.align		4
.L_18:
        /*0070*/ 	.word	index@(_Z30nncuda_add_array_vector_kernelPfS_jj)
        /*0074*/ 	.word	0x00000000


	//----- nvinfo : EIATTR_REGCOUNT
	.align		4
.L_19:
        /*0078*/ 	.byte	0x04, 0x2f
        /*007a*/ 	.short	(.L_21 - .L_20)
	.align		4
.L_20:
        /*007c*/ 	.word	index@(_Z24nncuda_copy_array_kernelPfS_j)
        /*0080*/ 	.word	0x0000000a


	//----- nvinfo : EIATTR_FRAME_SIZE
	.align		4
.L_21:
        /*0084*/ 	.byte	0x04, 0x11
        /*0086*/ 	.short	(.L_23 - .L_22)
	.align		4
.L_22:
        /*0088*/ 	.word	index@(_Z24nncuda_copy_array_kernelPfS_j)
        /*008c*/ 	.word	0x00000000


	//----- nvinfo : EIATTR_REGCOUNT
	.align		4
.L_23:
        /*0090*/ 	.byte	0x04, 0x2f
        /*0092*/ 	.short	(.L_25 - .L_24)
	.align		4
.L_24:
        /*0094*/ 	.word	index@(_Z24nncuda_ReLU_array_kernelPfS_j)
        /*0098*/ 	.word	0x0000000a


	//----- nvinfo : EIATTR_FRAME_SIZE
	.align		4
.L_25:
        /*009c*/ 	.byte	0x04, 0x11
        /*009e*/ 	.short	(.L_27 - .L_26)
	.align		4
.L_26:
        /*00a0*/ 	.word	index@(_Z24nncuda_ReLU_array_kernelPfS_j)
        /*00a4*/ 	.word	0x00000000


	//----- nvinfo : EIATTR_REGCOUNT
	.align		4
.L_27:
        /*00a8*/ 	.byte	0x04, 0x2f
        /*00aa*/ 	.short	(.L_29 - .L_28)
	.align		4
.L_28:
        /*00ac*/ 	.word	index@(_Z28nncuda_accuracy_array_kernelPfS_S_j)
        /*00b0*/ 	.word	0x0000000a


	//----- nvinfo : EIATTR_FRAME_SIZE
	.align		4
.L_29:
        /*00b4*/ 	.byte	0x04, 0x11
        /*00b6*/ 	.short	(.L_31 - .L_30)
	.align		4
.L_30:
        /*00b8*/ 	.word	index@(_Z28nncuda_accuracy_array_kernelPfS_S_j)
        /*00bc*/ 	.word	0x00000000


	//----- nvinfo : EIATTR_REGCOUNT
	.align		4
.L_31:
        /*00c0*/ 	.byte	0x04, 0x2f
        /*00c2*/ 	.short	(.L_33 - .L_32)
	.align		4
.L_32:
        /*00c4*/ 	.word	index@(_Z25nncuda_dReLU_array_kernelPfS_j)
        /*00c8*/ 	.word	0x0000000a


	//----- nvinfo : EIATTR_FRAME_SIZE
	.align		4
.L_33:
        /*00cc*/ 	.byte	0x04, 0x11
        /*00ce*/ 	.short	(.L_35 - .L_34)
	.align		4
.L_34:
        /*00d0*/ 	.word	index@(_Z25nncuda_dReLU_array_kernelPfS_j)
        /*00d4*/ 	.word	0x00000000


	//----- nvinfo : EIATTR_REGCOUNT
	.align		4
.L_35:
        /*00d8*/ 	.byte	0x04, 0x2f
        /*00da*/ 	.short	(.L_37 - .L_36)
	.align		4
.L_36:
        /*00dc*/ 	.word	index@(_Z23nncuda_sum_array_kernelPfS_jj)
        /*00e0*/ 	.word	0x0000001c


	//----- nvinfo : EIATTR_FRAME_SIZE
	.align		4
.L_37:
        /*00e4*/ 	.byte	0x04, 0x11
        /*00e6*/ 	.short	(.L_39 - .L_38)
	.align		4
.L_38:
        /*00e8*/ 	.word	index@(_Z23nncuda_sum_array_kernelPfS_jj)
        /*00ec*/ 	.word	0x00000000


	//----- nvinfo : EIATTR_REGCOUNT
	.align		4
.L_39:
        /*00f0*/ 	.byte	0x04, 0x2f
        /*00f2*/ 	.short	(.L_41 - .L_40)
	.align		4
.L_40:
        /*00f4*/ 	.word	index@(_Z27nncuda_softmax_array_kernelPfS_jj)
        /*00f8*/ 	.word	0x00000020


	//----- nvinfo : EIATTR_FRAME_SIZE
	.align		4
.L_41:
        /*00fc*/ 	.byte	0x04, 0x11
        /*00fe*/ 	.short	(.L_43 - .L_42)
	.align		4
.L_42:
        /*0100*/ 	.word	index@($__internal_0_$__cuda_sm3x_div_rn_noftz_f32_slowpath)
        /*0104*/ 	.word	0x00000000


	//----- nvinfo : EIATTR_FRAME_SIZE
	.align		4
.L_43:
        /*0108*/ 	.byte	0x04, 0x11
        /*010a*/ 	.short	(.L_45 - .L_44)
	.align		4
.L_44:
        /*010c*/ 	.word	index@(_Z27nncuda_softmax_array_kernelPfS_jj)
        /*0110*/ 	.word	0x00000000


	//----- nvinfo : EIATTR_MIN_STACK_SIZE
	.align		4
.L_45:
        /*0114*/ 	.byte	0x04, 0x12
        /*0116*/ 	.short	(.L_47 - .L_46)
	.align		4
.L_46:
        /*0118*/ 	.word	index@(_Z27nncuda_softmax_array_kernelPfS_jj)
        /*011c*/ 	.word	0x00000000


	//----- nvinfo : EIATTR_MIN_STACK_SIZE
	.align		4
.L_47:
        /*0120*/ 	.byte	0x04, 0x12
        /*0122*/ 	.short	(.L_49 - .L_48)
	.align		4
.L_48:
        /*0124*/ 	.word	index@(_Z23nncuda_sum_array_kernelPfS_jj)
        /*0128*/ 	.word	0x00000000


	//----- nvinfo : EIATTR_MIN_STACK_SIZE
	.align		4
.L_49:
        /*012c*/ 	.byte	0x04, 0x12
        /*012e*/ 	.short	(.L_51 - .L_50)
	.align		4
.L_50:
        /*0130*/ 	.word	index@(_Z25nncuda_dReLU_array_kernelPfS_j)
        /*0134*/ 	.word	0x00000000


	//----- nvinfo : EIATTR_MIN_STACK_SIZE
	.align		4
.L_51:
        /*0138*/ 	.byte	0x04, 0x12
        /*013a*/ 	.short	(.L_53 - .L_52)
	.align		4
.L_52:
        /*013c*/ 	.word	index@(_Z28nncuda_accuracy_array_kernelPfS_S_j)
        /*0140*/ 	.word	0x00000000


	//----- nvinfo : EIATTR_MIN_STACK_SIZE
	.align		4
.L_53:
        /*0144*/ 	.byte	0x04, 0x12
        /*0146*/ 	.short	(.L_55 - .L_54)
	.align		4
.L_54:
        /*0148*/ 	.word	index@(_Z24nncuda_ReLU_array_kernelPfS_j)
        /*014c*/ 	.word	0x00000000


	//----- nvinfo : EIATTR_MIN_STACK_SIZE
	.align		4
.L_55:
        /*0150*/ 	.byte	0x04, 0x12
        /*0152*/ 	.short	(.L_57 - .L_56)
	.align		4
.L_56:
        /*0154*/ 	.word	index@(_Z24nncuda_copy_array_kernelPfS_j)
        /*0158*/ 	.word	0x00000000


	//----- nvinfo : EIATTR_MIN_STACK_SIZE
	.align		4
.L_57:
        /*015c*/ 	.byte	0x04, 0x12
        /*015e*/ 	.short	(.L_59 - .L_58)
	.align		4
.L_58:
        /*0160*/ 	.word	index@(_Z30nncuda_add_array_vector_kernelPfS_jj)
        /*0164*/ 	.word	0x00000000


	//----- nvinfo : EIATTR_MIN_STACK_SIZE
	.align		4
.L_59:
        /*0168*/ 	.byte	0x04, 0x12
        /*016a*/ 	.short	(.L_61 - .L_60)
	.align		4
.L_60:
        /*016c*/ 	.word	index@(_Z23nncuda_sub_array_kernelPfS_j)
        /*0170*/ 	.word	0x00000000


	//----- nvinfo : EIATTR_MIN_STACK_SIZE
	.align		4
.L_61:
        /*0174*/ 	.byte	0x04, 0x12
        /*0176*/ 	.short	(.L_63 - .L_62)
	.align		4
.L_62:
        /*0178*/ 	.word	index@(_Z24nncuda_mult_array_kernelPfS_j)
        /*017c*/ 	.word	0x00000000


	//----- nvinfo : EIATTR_MIN_STACK_SIZE
	.align		4
.L_63:
        /*0180*/ 	.byte	0x04, 0x12
        /*0182*/ 	.short	(.L_65 - .L_64)
	.align		4
.L_64:
        /*0184*/ 	.word	index@(_Z24nncuda_mult_array_kernelPffj)
        /*0188*/ 	.word	0x00000000


	//----- nvinfo : EIATTR_MIN_STACK_SIZE
	.align		4
.L_65:
        /*018c*/ 	.byte	0x04, 0x12
        /*018e*/ 	.short	(.L_67 - .L_66)
	.align		4
.L_66:
        /*0190*/ 	.word	index@(_Z23nncuda_dot_array_kernelPfS_S_jjjj)
        /*0194*/ 	.word	0x00000000
.L_67:


//--------------------- .nv.compat                --------------------------
	.section	.nv.compat,"",@"SHT_CUDA_COMPAT_INFO"
	.align	4
        /*0000*/ 	.byte	0x02, 0x09, 0x00, 0x00, 0x02, 0x02, 0x01, 0x00, 0x02, 0x05, 0x05, 0x00, 0x03, 0x07, 0x01, 0x01
        /*0010*/ 	.byte	0x02, 0x03, 0x00, 0x00, 0x02, 0x06, 0x01, 0x00, 0x04, 0x0b, 0x08, 0x00, 0x01, 0x00, 0x00, 0x00
        /*0020*/ 	.byte	0x00, 0x00, 0x00, 0x00


//--------------------- .nv.info._Z27nncuda_softmax_array_kernelPfS_jj --------------------------
	.section	.nv.info._Z27nncuda_softmax_array_kernelPfS_jj,"",@"SHT_CUDA_INFO"
	.sectionflags	@""
	.align	4


	//----- nvinfo : EIATTR_CUDA_API_VERSION
	.align		4
        /*0000*/ 	.byte	0x04, 0x37
        /*0002*/ 	.short	(.L_69 - .L_68)
.L_68:
        /*0004*/ 	.word	0x00000082


	//----- nvinfo : EIATTR_KPARAM_INFO
	.align		4
.L_69:
        /*0008*/ 	.byte	0x04, 0x17
        /*000a*/ 	.short	(.L_71 - .L_70)
.L_70:
        /*000c*/ 	.word	0x00000000
        /*0010*/ 	.short	0x0003
        /*0012*/ 	.short	0x0014
        /*0014*/ 	.byte	0x00, 0xf0, 0x11, 0x00


	//----- nvinfo : EIATTR_KPARAM_INFO
	.align		4
.L_71:
        /*0018*/ 	.byte	0x04, 0x17
        /*001a*/ 	.short	(.L_73 - .L_72)
.L_72:
        /*001c*/ 	.word	0x00000000
        /*0020*/ 	.short	0x0002
        /*0022*/ 	.short	0x0010
        /*0024*/ 	.byte	0x00, 0xf0, 0x11, 0x00


	//----- nvinfo : EIATTR_KPARAM_INFO
	.align		4
.L_73:
        /*0028*/ 	.byte	0x04, 0x17
        /*002a*/ 	.short	(.L_75 - .L_74)
.L_74:
        /*002c*/ 	.word	0x00000000
        /*0030*/ 	.short	0x0001
        /*0032*/ 	.short	0x0008
        /*0034*/ 	.byte	0x00, 0xf5, 0x21, 0x00


	//----- nvinfo : EIATTR_KPARAM_INFO
	.align		4
.L_75:
        /*0038*/ 	.byte	0x04, 0x17
        /*003a*/ 	.short	(.L_77 - .L_76)
.L_76:
        /*003c*/ 	.word	0x00000000
        /*0040*/ 	.short	0x0000
        /*0042*/ 	.short	0x0000
        /*0044*/ 	.byte	0x00, 0xf5, 0x21, 0x00


	//----- nvinfo : EIATTR_SPARSE_MMA_MASK
	.align		4
.L_77:
        /*0048*/ 	.byte	0x03, 0x50
        /*004a*/ 	.short	0x0000


	//----- nvinfo : EIATTR_MAXREG_COUNT
	.align		4
        /*004c*/ 	.byte	0x03, 0x1b
        /*004e*/ 	.short	0x00ff


	//----- nvinfo : EIATTR_MERCURY_ISA_VERSION
	.align		4
        /*0050*/ 	.byte	0x03, 0x5f
        /*0052*/ 	.short	0x0101


	//----- nvinfo : EIATTR_VRC_CTA_INIT_COUNT
	.align		4
        /*0054*/ 	.byte	0x02, 0x4a
	.zero		1
	.zero		1


	//----- nvinfo : EIATTR_EXIT_INSTR_OFFSETS
	.align		4
        /*0058*/ 	.byte	0x04, 0x1c
        /*005a*/ 	.short	(.L_79 - .L_78)


	//   ....[0]....
.L_78:
        /*005c*/ 	.word	0x00000070


	//   ....[1]....
        /*0060*/ 	.word	0x000018c0


	//   ....[2]....
        /*0064*/ 	.word	0x00002270


	//   ....[3]....
        /*0068*/ 	.word	0x00002790


	//   ....[4]....
        /*006c*/ 	.word	0x00002a00


	//----- nvinfo : EIATTR_CRS_STACK_SIZE
	.align		4
.L_79:
        /*0070*/ 	.byte	0x04, 0x1e
        /*0072*/ 	.short	(.L_81 - .L_80)
.L_80:
        /*0074*/ 	.word	0x00000000


	//----- nvinfo : EIATTR_CBANK_PARAM_SIZE
	.align		4
.L_81:
        /*0078*/ 	.byte	0x03, 0x19
        /*007a*/ 	.short	0x0018


	//----- nvinfo : EIATTR_PARAM_CBANK
	.align		4
        /*007c*/ 	.byte	0x04, 0x0a
        /*007e*/ 	.short	(.L_83 - .L_82)
	.align		4
.L_82:
        /*0080*/ 	.word	index@(.nv.constant0._Z27nncuda_softmax_array_kernelPfS_jj)
        /*0084*/ 	.short	0x0380
        /*0086*/ 	.short	0x0018


	//----- nvinfo : EIATTR_SW_WAR
	.align		4
.L_83:
        /*0088*/ 	.byte	0x04, 0x36
        /*008a*/ 	.short	(.L_85 - .L_84)
.L_84:
        /*008c*/ 	.word	0x00000008
.L_85:


//--------------------- .nv.info._Z23nncuda_sum_array_kernelPfS_jj --------------------------
	.section	.nv.info._Z23nncuda_sum_array_kernelPfS_jj,"",@"SHT_CUDA_INFO"
	.sectionflags	@""
	.align	4


	//----- nvinfo : EIATTR_CUDA_API_VERSION
	.align		4
        /*0000*/ 	.byte	0x04, 0x37
        /*0002*/ 	.short	(.L_87 - .L_86)
.L_86:
        /*0004*/ 	.word	0x00000082


	//----- nvinfo : EIATTR_KPARAM_INFO
	.align		4
.L_87:
        /*0008*/ 	.byte	0x04, 0x17
        /*000a*/ 	.short	(.L_89 - .L_88)
.L_88:
        /*000c*/ 	.word	0x00000000
        /*0010*/ 	.short	0x0003
        /*0012*/ 	.short	0x0014
        /*0014*/ 	.byte	0x00, 0xf0, 0x11, 0x00


	//----- nvinfo : EIATTR_KPARAM_INFO
	.align		4
.L_89:
        /*0018*/ 	.byte	0x04, 0x17
        /*001a*/ 	.short	(.L_91 - .L_90)
.L_90:
        /*001c*/ 	.word	0x00000000
        /*0020*/ 	.short	0x0002
        /*0022*/ 	.short	0x0010
        /*0024*/ 	.byte	0x00, 0xf0, 0x11, 0x00


	//----- nvinfo : EIATTR_KPARAM_INFO
	.align		4
.L_91:
        /*0028*/ 	.byte	0x04, 0x17
        /*002a*/ 	.short	(.L_93 - .L_92)
.L_92:
        /*002c*/ 	.word	0x00000000
        /*0030*/ 	.short	0x0001
        /*0032*/ 	.short	0x0008
        /*0034*/ 	.byte	0x00, 0xf5, 0x21, 0x00


	//----- nvinfo : EIATTR_KPARAM_INFO
	.align		4
.L_93:
        /*0038*/ 	.byte	0x04, 0x17
        /*003a*/ 	.short	(.L_95 - .L_94)
.L_94:
        /*003c*/ 	.word	0x00000000
        /*0040*/ 	.short	0x0000
        /*0042*/ 	.short	0x0000
        /*0044*/ 	.byte	0x00, 0xf5, 0x21, 0x00


	//----- nvinfo : EIATTR_SPARSE_MMA_MASK
	.align		4
.L_95:
        /*0048*/ 	.byte	0x03, 0x50
        /*004a*/ 	.short	0x0000


	//----- nvinfo : EIATTR_MAXREG_COUNT
	.align		4
        /*004c*/ 	.byte	0x03, 0x1b
        /*004e*/ 	.short	0x00ff


	//----- nvinfo : EIATTR_MERCURY_ISA_VERSION
	.align		4
        /*0050*/ 	.byte	0x03, 0x5f
        /*0052*/ 	.short	0x0101


	//----- nvinfo : EIATTR_VRC_CTA_INIT_COUNT
	.align		4
        /*0054*/ 	.byte	0x02, 0x4a
	.zero		1
	.zero		1


	//----- nvinfo : EIATTR_EXIT_INSTR_OFFSETS
	.align		4
        /*0058*/ 	.byte	0x04, 0x1c
        /*005a*/ 	.short	(.L_97 - .L_96)


	//   ....[0]....
.L_96:
        /*005c*/ 	.word	0x00000080


	//   ....[1]....
        /*0060*/ 	.word	0x000006a0


	//   ....[2]....
        /*0064*/ 	.word	0x00000990


	//   ....[3]....
        /*0068*/ 	.word	0x00000b40


	//   ....[4]....
        /*006c*/ 	.word	0x00000c00


	//----- nvinfo : EIATTR_CBANK_PARAM_SIZE
	.align		4
.L_97:
        /*0070*/ 	.byte	0x03, 0x19
        /*0072*/ 	.short	0x0018


	//----- nvinfo : EIATTR_PARAM_CBANK
	.align		4
        /*0074*/ 	.byte	0x04, 0x0a
        /*0076*/ 	.short	(.L_99 - .L_98)
	.align		4
.L_98:
        /*0078*/ 	.word	index@(.nv.constant0._Z23nncuda_sum_array_kernelPfS_jj)
        /*007c*/ 	.short	0x0380
        /*007e*/ 	.short	0x0018


	//----- nvinfo : EIATTR_SW_WAR
	.align		4
.L_99:
        /*0080*/ 	.byte	0x04, 0x36
        /*0082*/ 	.short	(.L_101 - .L_100)
.L_100:
        /*0084*/ 	.word	0x00000008
.L_101:


//--------------------- .nv.info._Z25nncuda_dReLU_array_kernelPfS_j --------------------------
	.section	.nv.info._Z25nncuda_dReLU_array_kernelPfS_j,"",@"SHT_CUDA_INFO"
	.sectionflags	@""
	.align	4


	//----- nvinfo : EIATTR_CUDA_API_VERSION
	.align		4
        /*0000*/ 	.byte	0x04, 0x37
        /*0002*/ 	.short	(.L_103 - .L_102)
.L_102:
        /*0004*/ 	.word	0x00000082


	//----- nvinfo : EIATTR_KPARAM_INFO
	.align		4
.L_103:
        /*0008*/ 	.byte	0x04, 0x17
        /*000a*/ 	.short	(.L_105 - .L_104)
.L_104:
        /*000c*/ 	.word	0x00000000
        /*0010*/ 	.short	0x0002
        /*0012*/ 	.short	0x0010
        /*0014*/ 	.byte	0x00, 0xf0, 0x11, 0x00


	//----- nvinfo : EIATTR_KPARAM_INFO
	.align		4
.L_105:
        /*0018*/ 	.byte	0x04, 0x17
        /*001a*/ 	.short	(.L_107 - .L_106)
.L_106:
        /*001c*/ 	.word	0x00000000
        /*0020*/ 	.short	0x0001
        /*0022*/ 	.short	0x0008
        /*0024*/ 	.byte	0x00, 0xf5, 0x21, 0x00


	//----- nvinfo : EIATTR_KPARAM_INFO
	.align		4
.L_107:
        /*0028*/ 	.byte	0x04, 0x17
        /*002a*/ 	.short	(.L_109 - .L_108)
.L_108:
        /*002c*/ 	.word	0x00000000
        /*0030*/ 	.short	0x0000
        /*0032*/ 	.short	0x0000
        /*0034*/ 	.byte	0x00, 0xf5, 0x21, 0x00


	//----- nvinfo : EIATTR_SPARSE_MMA_MASK
	.align		4
.L_109:
        /*0038*/ 	.byte	0x03, 0x50
        /*003a*/ 	.short	0x0000


	//----- nvinfo : EIATTR_MAXREG_COUNT
	.align		4
        /*003c*/ 	.byte	0x03, 0x1b
        /*003e*/ 	.short	0x00ff


	//----- nvinfo : EIATTR_MERCURY_ISA_VERSION
	.align		4
        /*0040*/ 	.byte	0x03, 0x5f
        /*0042*/ 	.short	0x0101


	//----- nvinfo : EIATTR_VRC_CTA_INIT_COUNT
	.align		4
        /*0044*/ 	.byte	0x02, 0x4a
	.zero		1
	.zero		1


	//----- nvinfo : EIATTR_EXIT_INSTR_OFFSETS
	.align		4
        /*0048*/ 	.byte	0x04, 0x1c
        /*004a*/ 	.short	(.L_111 - .L_110)


	//   ....[0]....
.L_110:
        /*004c*/ 	.word	0x00000070


	//   ....[1]....
        /*0050*/ 	.word	0x00000100


	//----- nvinfo : EIATTR_CBANK_PARAM_SIZE
	.align		4
.L_111:
        /*0054*/ 	.byte	0x03, 0x19
        /*0056*/ 	.short	0x0014


	//----- nvinfo : EIATTR_PARAM_CBANK
	.align		4
        /*0058*/ 	.byte	0x04, 0x0a
        /*005a*/ 	.short	(.L_113 - .L_112)
	.align		4
.L_112:
        /*005c*/ 	.word	index@(.nv.constant0._Z25nncuda_dReLU_array_kernelPfS_j)
        /*0060*/ 	.short	0x0380
        /*0062*/ 	.short	0x0014


	//----- nvinfo : EIATTR_SW_WAR
	.align		4
.L_113:
        /*0064*/ 	.byte	0x04, 0x36
        /*0066*/ 	.short	(.L_115 - .L_114)
.L_114:
        /*0068*/ 	.word	0x00000008
.L_115:


//--------------------- .nv.info._Z28nncuda_accuracy_array_kernelPfS_S_j --------------------------
	.section	.nv.info._Z28nncuda_accuracy_array_kernelPfS_S_j,"",@"SHT_CUDA_INFO"
	.sectionflags	@""
	.align	4


	//----- nvinfo : EIATTR_CUDA_API_VERSION
	.align		4
        /*0000*/ 	.byte	0x04, 0x37
        /*0002*/ 	.short	(.L_117 - .L_116)
.L_116:
        /*0004*/ 	.word	0x00000082


	//----- nvinfo : EIATTR_KPARAM_INFO
	.align		4
.L_117:
        /*0008*/ 	.byte	0x04, 0x17
        /*000a*/ 	.short	(.L_119 - .L_118)
.L_118:
        /*000c*/ 	.word	0x00000000
        /*0010*/ 	.short	0x0003
        /*0012*/ 	.short	0x0018
        /*0014*/ 	.byte	0x00, 0xf0, 0x11, 0x00


	//----- nvinfo : EIATTR_KPARAM_INFO
	.align		4
.L_119:
        /*0018*/ 	.byte	0x04, 0x17
        /*001a*/ 	.short	(.L_121 - .L_120)
.L_120:
        /*001c*/ 	.word	0x00000000
        /*0020*/ 	.short	0x0002
        /*0022*/ 	.short	0x0010
        /*0024*/ 	.byte	0x00, 0xf5, 0x21, 0x00


	//----- nvinfo : EIATTR_KPARAM_INFO
	.align		4
.L_121:
        /*0028*/ 	.byte	0x04, 0x17
        /*002a*/ 	.short	(.L_123 - .L_122)
.L_122:
        /*002c*/ 	.word	0x00000000
        /*0030*/ 	.short	0x0001
        /*0032*/ 	.short	0x0008
        /*0034*/ 	.byte	0x00, 0xf5, 0x21, 0x00


	//----- nvinfo : EIATTR_KPARAM_INFO
	.align		4
.L_123:
        /*0038*/ 	.byte	0x04, 0x17
        /*003a*/ 	.short	(.L_125 - .L_124)
.L_124:
        /*003c*/ 	.word	0x00000000
        /*0040*/ 	.short	0x0000
        /*0042*/ 	.short	0x0000
        /*0044*/ 	.byte	0x00, 0xf5, 0x21, 0x00


	//----- nvinfo : EIATTR_SPARSE_MMA_MASK
	.align		4
.L_125:
        /*0048*/ 	.byte	0x03, 0x50
        /*004a*/ 	.short	0x0000


	//----- nvinfo : EIATTR_MAXREG_COUNT
	.align		4
        /*004c*/ 	.byte	0x03, 0x1b
        /*004e*/ 	.short	0x00ff


	//----- nvinfo : EIATTR_MERCURY_ISA_VERSION
	.align		4
        /*0050*/ 	.byte	0x03, 0x5f
        /*0052*/ 	.short	0x0101


	//----- nvinfo : EIATTR_VRC_CTA_INIT_COUNT
	.align		4
        /*0054*/ 	.byte	0x02, 0x4a
	.zero		1
	.zero		1


	//----- nvinfo : EIATTR_EXIT_INSTR_OFFSETS
	.align		4
        /*0058*/ 	.byte	0x04, 0x1c
        /*005a*/ 	.short	(.L_127 - .L_126)


	//   ....[0]....
.L_126:
        /*005c*/ 	.word	0x00000070


	//   ....[1]....
        /*0060*/ 	.word	0x000000d0


	//   ....[2]....
        /*0064*/ 	.word	0x00000150


	//----- nvinfo : EIATTR_CBANK_PARAM_SIZE
	.align		4
.L_127:
        /*0068*/ 	.byte	0x03, 0x19
        /*006a*/ 	.short	0x001c


	//----- nvinfo : EIATTR_PARAM_CBANK
	.align		4
        /*006c*/ 	.byte	0x04, 0x0a
        /*006e*/ 	.short	(.L_129 - .L_128)
	.align		4
.L_128:
        /*0070*/ 	.word	index@(.nv.constant0._Z28nncuda_accuracy_array_kernelPfS_S_j)
        /*0074*/ 	.short	0x0380
        /*0076*/ 	.short	0x001c


	//----- nvinfo : EIATTR_SW_WAR
	.align		4
.L_129:
        /*0078*/ 	.byte	0x04, 0x36
        /*007a*/ 	.short	(.L_131 - .L_130)
.L_130:
        /*007c*/ 	.word	0x00000008
.L_131:


//--------------------- .nv.info._Z24nncuda_ReLU_array_kernelPfS_j --------------------------
	.section	.nv.info._Z24nncuda_ReLU_array_kernelPfS_j,"",@"SHT_CUDA_INFO"
	.sectionflags	@""
	.align	4


	//----- nvinfo : EIATTR_CUDA_API_VERSION
	.align		4
        /*0000*/ 	.byte	0x04, 0x37
        /*0002*/ 	.short	(.L_133 - .L_132)
.L_132:
        /*0004*/ 	.word	0x00000082


	//----- nvinfo : EIATTR_KPARAM_INFO
	.align		4
.L_133:
        /*0008*/ 	.byte	0x04, 0x17
        /*000a*/ 	.short	(.L_135 - .L_134)
.L_134:
        /*000c*/ 	.word	0x00000000
        /*0010*/ 	.short	0x0002
        /*0012*/ 	.short	0x0010
        /*0014*/ 	.byte	0x00, 0xf0, 0x11, 0x00


	//----- nvinfo : EIATTR_KPARAM_INFO
	.align		4
.L_135:
        /*0018*/ 	.byte	0x04, 0x17
        /*001a*/ 	.short	(.L_137 - .L_136)
.L_136:
        /*001c*/ 	.word	0x00000000
        /*0020*/ 	.short	0x0001
        /*0022*/ 	.short	0x0008
        /*0024*/ 	.byte	0x00, 0xf5, 0x21, 0x00


	//----- nvinfo : EIATTR_KPARAM_INFO
	.align		4
.L_137:
        /*0028*/ 	.byte	0x04, 0x17
        /*002a*/ 	.short	(.L_139 - .L_138)
.L_138:
        /*002c*/ 	.word	0x00000000
        /*0030*/ 	.short	0x0000
        /*0032*/ 	.short	0x0000
        /*0034*/ 	.byte	0x00, 0xf5, 0x21, 0x00


	//----- nvinfo : EIATTR_SPARSE_MMA_MASK
	.align		4
.L_139:
        /*0038*/ 	.byte	0x03, 0x50
        /*003a*/ 	.short	0x0000


	//----- nvinfo : EIATTR_MAXREG_COUNT
	.align		4
        /*003c*/ 	.byte	0x03, 0x1b
        /*003e*/ 	.short	0x00ff


	//----- nvinfo : EIATTR_MERCURY_ISA_VERSION
	.align		4
        /*0040*/ 	.byte	0x03, 0x5f
        /*0042*/ 	.short	0x0101


	//----- nvinfo : EIATTR_VRC_CTA_INIT_COUNT
	.align		4
        /*0044*/ 	.byte	0x02, 0x4a
	.zero		1
	.zero		1


	//----- nvinfo : EIATTR_EXIT_INSTR_OFFSETS
	.align		4
        /*0048*/ 	.byte	0x04, 0x1c
        /*004a*/ 	.short	(.L_141 - .L_140)


	//   ....[0]....
.L_140:
        /*004c*/ 	.word	0x00000070


	//   ....[1]....
        /*0050*/ 	.word	0x00000100


	//----- nvinfo : EIATTR_CBANK_PARAM_SIZE
	.align		4
.L_141:
        /*0054*/ 	.byte	0x03, 0x19
        /*0056*/ 	.short	0x0014


	//----- nvinfo : EIATTR_PARAM_CBANK
	.align		4
        /*0058*/ 	.byte	0x04, 0x0a
        /*005a*/ 	.short	(.L_143 - .L_142)
	.align		4
.L_142:
        /*005c*/ 	.word	index@(.nv.constant0._Z24nncuda_ReLU_array_kernelPfS_j)
        /*0060*/ 	.short	0x0380
        /*0062*/ 	.short	0x0014


	//----- nvinfo : EIATTR_SW_WAR
	.align		4
.L_143:
        /*0064*/ 	.byte	0x04, 0x36
        /*0066*/ 	.short	(.L_145 - .L_144)
.L_144:
        /*0068*/ 	.word	0x00000008
.L_145:


//--------------------- .nv.info._Z24nncuda_copy_array_kernelPfS_j --------------------------
	.section	.nv.info._Z24nncuda_copy_array_kernelPfS_j,"",@"SHT_CUDA_INFO"
	.sectionflags	@""
	.align	4


	//----- nvinfo : EIATTR_CUDA_API_VERSION
	.align		4
        /*0000*/ 	.byte	0x04, 0x37
        /*0002*/ 	.short	(.L_147 - .L_146)
.L_146:
        /*0004*/ 	.word	0x00000082


	//----- nvinfo : EIATTR_KPARAM_INFO
	.align		4
.L_147:
        /*0008*/ 	.byte	0x04, 0x17
        /*000a*/ 	.short	(.L_149 - .L_148)
.L_148:
        /*000c*/ 	.word	0x00000000
        /*0010*/ 	.short	0x0002
        /*0012*/ 	.short	0x0010
        /*0014*/ 	.byte	0x00, 0xf0, 0x11, 0x00


	//----- nvinfo : EIATTR_KPARAM_INFO
	.align		4
.L_149:
        /*0018*/ 	.byte	0x04, 0x17
        /*001a*/ 	.short	(.L_151 - .L_150)
.L_150:
        /*001c*/ 	.word	0x00000000
        /*0020*/ 	.short	0x0001
        /*0022*/ 	.short	0x0008
        /*0024*/ 	.byte	0x00, 0xf5, 0x21, 0x00


	//----- nvinfo : EIATTR_KPARAM_INFO
	.align		4
.L_151:
        /*0028*/ 	.byte	0x04, 0x17
        /*002a*/ 	.short	(.L_153 - .L_152)
.L_152:
        /*002c*/ 	.word	0x00000000
        /*0030*/ 	.short	0x0000
        /*0032*/ 	.short	0x0000
        /*0034*/ 	.byte	0x00, 0xf5, 0x21, 0x00


	//----- nvinfo : EIATTR_SPARSE_MMA_MASK
	.align		4
.L_153:
        /*0038*/ 	.byte	0x03, 0x50
        /*003a*/ 	.short	0x0000


	//----- nvinfo : EIATTR_MAXREG_COUNT
	.align		4
        /*003c*/ 	.byte	0x03, 0x1b
        /*003e*/ 	.short	0x00ff


	//----- nvinfo : EIATTR_MERCURY_ISA_VERSION
	.align		4
        /*0040*/ 	.byte	0x03, 0x5f
        /*0042*/ 	.short	0x0101


	//----- nvinfo : EIATTR_VRC_CTA_INIT_COUNT
	.align		4
        /*0044*/ 	.byte	0x02, 0x4a
	.zero		1
	.zero		1


	//----- nvinfo : EIATTR_EXIT_INSTR_OFFSETS
	.align		4
        /*0048*/ 	.byte	0x04, 0x1c
        /*004a*/ 	.short	(.L_155 - .L_154)


	//   ....[0]....
.L_154:
        /*004c*/ 	.word	0x00000070


	//   ....[1]....
        /*0050*/ 	.word	0x000000f0


	//----- nvinfo : EIATTR_CBANK_PARAM_SIZE
	.align		4
.L_155:
        /*0054*/ 	.byte	0x03, 0x19
        /*0056*/ 	.short	0x0014


	//----- nvinfo : EIATTR_PARAM_CBANK
	.align		4
        /*0058*/ 	.byte	0x04, 0x0a
        /*005a*/ 	.short	(.L_157 - .L_156)
	.align		4
.L_156:
        /*005c*/ 	.word	index@(.nv.constant0._Z24nncuda_copy_array_kernelPfS_j)
        /*0060*/ 	.short	0x0380
        /*0062*/ 	.short	0x0014


	//----- nvinfo : EIATTR_SW_WAR
	.align		4
.L_157:
        /*0064*/ 	.byte	0x04, 0x36
        /*0066*/ 	.short	(.L_159 - .L_158)
.L_158:
        /*0068*/ 	.word	0x00000008
.L_159:


//--------------------- .nv.info._Z30nncuda_add_array_vector_kernelPfS_jj --------------------------
	.section	.nv.info._Z30nncuda_add_array_vector_kernelPfS_jj,"",@"SHT_CUDA_INFO"
	.sectionflags	@""
	.align	4


	//----- nvinfo : EIATTR_CUDA_API_VERSION
	.align		4
        /*0000*/ 	.byte	0x04, 0x37
        /*0002*/ 	.short	(.L_161 - .L_160)
.L_160:
        /*0004*/ 	.word	0x00000082


	//----- nvinfo : EIATTR_KPARAM_INFO
	.align		4
.L_161:
        /*0008*/ 	.byte	0x04, 0x17
        /*000a*/ 	.short	(.L_163 - .L_162)
.L_162:
        /*000c*/ 	.word	0x00000000
        /*0010*/ 	.short	0x0003
        /*0012*/ 	.short	0x0014
        /*0014*/ 	.byte	0x00, 0xf0, 0x11, 0x00


	//----- nvinfo : EIATTR_KPARAM_INFO
	.align		4
.L_163:
        /*0018*/ 	.byte	0x04, 0x17
        /*001a*/ 	.short	(.L_165 - .L_164)
.L_164:
        /*001c*/ 	.word	0x00000000
        /*0020*/ 	.short	0x0002
        /*0022*/ 	.short	0x0010
        /*0024*/ 	.byte	0x00, 0xf0, 0x11, 0x00


	//----- nvinfo : EIATTR_KPARAM_INFO
	.align		4
.L_165:
        /*0028*/ 	.byte	0x04, 0x17
        /*002a*/ 	.short	(.L_167 - .L_166)
.L_166:
        /*002c*/ 	.word	0x00000000
        /*0030*/ 	.short	0x0001
        /*0032*/ 	.short	0x0008
        /*0034*/ 	.byte	0x00, 0xf5, 0x21, 0x00


	//----- nvinfo : EIATTR_KPARAM_INFO
	.align		4
.L_167:
        /*0038*/ 	.byte	0x04, 0x17
        /*003a*/ 	.short	(.L_169 - .L_168)
.L_168:
        /*003c*/ 	.word	0x00000000
        /*0040*/ 	.short	0x0000
        /*0042*/ 	.short	0x0000
        /*0044*/ 	.byte	0x00, 0xf5, 0x21, 0x00


	//----- nvinfo : EIATTR_SPARSE_MMA_MASK
	.align		4
.L_169:
        /*0048*/ 	.byte	0x03, 0x50
        /*004a*/ 	.short	0x0000


	//----- nvinfo : EIATTR_MAXREG_COUNT
	.align		4
        /*004c*/ 	.byte	0x03, 0x1b
        /*004e*/ 	.short	0x00ff


	//----- nvinfo : EIATTR_MERCURY_ISA_VERSION
	.align		4
        /*0050*/ 	.byte	0x03, 0x5f
        /*0052*/ 	.short	0x0101


	//----- nvinfo : EIATTR_VRC_CTA_INIT_COUNT
	.align		4
        /*0054*/ 	.byte	0x02, 0x4a
	.zero		1
	.zero		1


	//----- nvinfo : EIATTR_EXIT_INSTR_OFFSETS
	.align		4
        /*0058*/ 	.byte	0x04, 0x1c
        /*005a*/ 	.short	(.L_171 - .L_170)


	//   ....[0]....
.L_170:
        /*005c*/ 	.word	0x00000070


	//   ....[1]....
        /*0060*/ 	.word	0x00000240


	//----- nvinfo : EIATTR_CBANK_PARAM_SIZE
	.align		4
.L_171:
        /*0064*/ 	.byte	0x03, 0x19
        /*0066*/ 	.short	0x0018


	//----- nvinfo : EIATTR_PARAM_CBANK
	.align		4
        /*0068*/ 	.byte	0x04, 0x0a
        /*006a*/ 	.short	(.L_173 - .L_172)
	.align		4
.L_172:
        /*006c*/ 	.word	index@(.nv.constant0._Z30nncuda_add_array_vector_kernelPfS_jj)
        /*0070*/ 	.short	0x0380
        /*0072*/ 	.short	0x0018


	//----- nvinfo : EIATTR_SW_WAR
	.align		4
.L_173:
        /*0074*/ 	.byte	0x04, 0x36
        /*0076*/ 	.short	(.L_175 - .L_174)
.L_174:
        /*0078*/ 	.word	0x00000008
.L_175:


//--------------------- .nv.info._Z23nncuda_sub_array_kernelPfS_j --------------------------
	.section	.nv.info._Z23nncuda_sub_array_kernelPfS_j,"",@"SHT_CUDA_INFO"
	.sectionflags	@""
	.align	4


	//----- nvinfo : EIATTR_CUDA_API_VERSION
	.align		4
        /*0000*/ 	.byte	0x04, 0x37
        /*0002*/ 	.short	(.L_177 - .L_176)
.L_176:
        /*0004*/ 	.word	0x00000082


	//----- nvinfo : EIATTR_KPARAM_INFO
	.align		4
.L_177:
        /*0008*/ 	.byte	0x04, 0x17
        /*000a*/ 	.short	(.L_179 - .L_178)
.L_178:
        /*000c*/ 	.word	0x00000000
        /*0010*/ 	.short	0x0002
        /*0012*/ 	.short	0x0010
        /*0014*/ 	.byte	0x00, 0xf0, 0x11, 0x00


	//----- nvinfo : EIATTR_KPARAM_INFO
	.align		4
.L_179:
        /*0018*/ 	.byte	0x04, 0x17
        /*001a*/ 	.short	(.L_181 - .L_180)
.L_180:
        /*001c*/ 	.word	0x00000000
        /*0020*/ 	.short	0x0001
        /*0022*/ 	.short	0x0008
        /*0024*/ 	.byte	0x00, 0xf5, 0x21, 0x00


	//----- nvinfo : EIATTR_KPARAM_INFO
	.align		4
.L_181:
        /*0028*/ 	.byte	0x04, 0x17
        /*002a*/ 	.short	(.L_183 - .L_182)
.L_182:
        /*002c*/ 	.word	0x00000000
        /*0030*/ 	.short	0x0000
        /*0032*/ 	.short	0x0000
        /*0034*/ 	.byte	0x00, 0xf5, 0x21, 0x00


	//----- nvinfo : EIATTR_SPARSE_MMA_MASK
	.align		4
.L_183:
        /*0038*/ 	.byte	0x03, 0x50
        /*003a*/ 	.short	0x0000


	//----- nvinfo : EIATTR_MAXREG_COUNT
	.align		4
        /*003c*/ 	.byte	0x03, 0x1b
        /*003e*/ 	.short	0x00ff


	//----- nvinfo : EIATTR_MERCURY_ISA_VERSION
	.align		4
        /*0040*/ 	.byte	0x03, 0x5f
        /*0042*/ 	.short	0x0101


	//----- nvinfo : EIATTR_VRC_CTA_INIT_COUNT
	.align		4
        /*0044*/ 	.byte	0x02, 0x4a
	.zero		1
	.zero		1


	//----- nvinfo : EIATTR_EXIT_INSTR_OFFSETS
	.align		4
        /*0048*/ 	.byte	0x04, 0x1c
        /*004a*/ 	.short	(.L_185 - .L_184)


	//   ....[0]....
.L_184:
        /*004c*/ 	.word	0x00000070


	//   ....[1]....
        /*0050*/ 	.word	0x00000110


	//----- nvinfo : EIATTR_CBANK_PARAM_SIZE
	.align		4
.L_185:
        /*0054*/ 	.byte	0x03, 0x19
        /*0056*/ 	.short	0x0014


	//----- nvinfo : EIATTR_PARAM_CBANK
	.align		4
        /*0058*/ 	.byte	0x04, 0x0a
        /*005a*/ 	.short	(.L_187 - .L_186)
	.align		4
.L_186:
        /*005c*/ 	.word	index@(.nv.constant0._Z23nncuda_sub_array_kernelPfS_j)
        /*0060*/ 	.short	0x0380
        /*0062*/ 	.short	0x0014


	//----- nvinfo : EIATTR_SW_WAR
	.align		4
.L_187:
        /*0064*/ 	.byte	0x04, 0x36
        /*0066*/ 	.short	(.L_189 - .L_188)
.L_188:
        /*0068*/ 	.word	0x00000008
.L_189:


//--------------------- .nv.info._Z24nncuda_mult_array_kernelPfS_j --------------------------
	.section	.nv.info._Z24nncuda_mult_array_kernelPfS_j,"",@"SHT_CUDA_INFO"
	.sectionflags	@""
	.align	4


	//----- nvinfo : EIATTR_CUDA_API_VERSION
	.align		4
        /*0000*/ 	.byte	0x04, 0x37
        /*0002*/ 	.short	(.L_191 - .L_190)
.L_190:
        /*0004*/ 	.word	0x00000082


	//----- nvinfo : EIATTR_KPARAM_INFO
	.align		4
.L_191:
        /*0008*/ 	.byte	0x04, 0x17
        /*000a*/ 	.short	(.L_193 - .L_192)
.L_192:
        /*000c*/ 	.word	0x00000000
        /*0010*/ 	.short	0x0002
        /*0012*/ 	.short	0x0010
        /*0014*/ 	.byte	0x00, 0xf0, 0x11, 0x00


	//----- nvinfo : EIATTR_KPARAM_INFO
	.align		4
.L_193:
        /*0018*/ 	.byte	0x04, 0x17
        /*001a*/ 	.short	(.L_195 - .L_194)
.L_194:
        /*001c*/ 	.word	0x00000000
        /*0020*/ 	.short	0x0001
        /*0022*/ 	.short	0x0008
        /*0024*/ 	.byte	0x00, 0xf5, 0x21, 0x00


	//----- nvinfo : EIATTR_KPARAM_INFO
	.align		4
.L_195:
        /*0028*/ 	.byte	0x04, 0x17
        /*002a*/ 	.short	(.L_197 - .L_196)
.L_196:
        /*002c*/ 	.word	0x00000000
        /*0030*/ 	.short	0x0000
        /*0032*/ 	.short	0x0000
        /*0034*/ 	.byte	0x00, 0xf5, 0x21, 0x00


	//----- nvinfo : EIATTR_SPARSE_MMA_MASK
	.align		4
.L_197:
        /*0038*/ 	.byte	0x03, 0x50
        /*003a*/ 	.short	0x0000


	//----- nvinfo : EIATTR_MAXREG_COUNT
	.align		4
        /*003c*/ 	.byte	0x03, 0x1b
        /*003e*/ 	.short	0x00ff


	//----- nvinfo : EIATTR_MERCURY_ISA_VERSION
	.align		4
        /*0040*/ 	.byte	0x03, 0x5f
        /*0042*/ 	.short	0x0101


	//----- nvinfo : EIATTR_VRC_CTA_INIT_COUNT
	.align		4
        /*0044*/ 	.byte	0x02, 0x4a
	.zero		1
	.zero		1


	//----- nvinfo : EIATTR_EXIT_INSTR_OFFSETS
	.align		4
        /*0048*/ 	.byte	0x04, 0x1c
        /*004a*/ 	.short	(.L_199 - .L_198)


	//   ....[0]....
.L_198:
        /*004c*/ 	.word	0x00000070


	//   ....[1]....
        /*0050*/ 	.word	0x00000110


	//----- nvinfo : EIATTR_CBANK_PARAM_SIZE
	.align		4
.L_199:
        /*0054*/ 	.byte	0x03, 0x19
        /*0056*/ 	.short	0x0014


	//----- nvinfo : EIATTR_PARAM_CBANK
	.align		4
        /*0058*/ 	.byte	0x04, 0x0a
        /*005a*/ 	.short	(.L_201 - .L_200)
	.align		4
.L_200:
        /*005c*/ 	.word	index@(.nv.constant0._Z24nncuda_mult_array_kernelPfS_j)
        /*0060*/ 	.short	0x0380
        /*0062*/ 	.short	0x0014


	//----- nvinfo : EIATTR_SW_WAR
	.align		4
.L_201:
        /*0064*/ 	.byte	0x04, 0x36
        /*0066*/ 	.short	(.L_203 - .L_202)
.L_202:
        /*0068*/ 	.word	0x00000008
.L_203:


//--------------------- .nv.info._Z24nncuda_mult_array_kernelPffj --------------------------
	.section	.nv.info._Z24nncuda_mult_array_kernelPffj,"",@"SHT_CUDA_INFO"
	.sectionflags	@""
	.align	4


	//----- nvinfo : EIATTR_CUDA_API_VERSION
	.align		4
        /*0000*/ 	.byte	0x04, 0x37
        /*0002*/ 	.short	(.L_205 - .L_204)
.L_204:
        /*0004*/ 	.word	0x00000082


	//----- nvinfo : EIATTR_KPARAM_INFO
	.align		4
.L_205:
        /*0008*/ 	.byte	0x04, 0x17
        /*000a*/ 	.short	(.L_207 - .L_206)
.L_206:
        /*000c*/ 	.word	0x00000000
        /*0010*/ 	.short	0x0002
        /*0012*/ 	.short	0x000c
        /*0014*/ 	.byte	0x00, 0xf0, 0x11, 0x00


	//----- nvinfo : EIATTR_KPARAM_INFO
	.align		4
.L_207:
        /*0018*/ 	.byte	0x04, 0x17
        /*001a*/ 	.short	(.L_209 - .L_208)
.L_208:
        /*001c*/ 	.word	0x00000000
        /*0020*/ 	.short	0x0001
        /*0022*/ 	.short	0x0008
        /*0024*/ 	.byte	0x00, 0xf0, 0x11, 0x00


	//----- nvinfo : EIATTR_KPARAM_INFO
	.align		4
.L_209:
        /*0028*/ 	.byte	0x04, 0x17
        /*002a*/ 	.short	(.L_211 - .L_210)
.L_210:
        /*002c*/ 	.word	0x00000000
        /*0030*/ 	.short	0x0000
        /*0032*/ 	.short	0x0000
        /*0034*/ 	.byte	0x00, 0xf5, 0x21, 0x00


	//----- nvinfo : EIATTR_SPARSE_MMA_MASK
	.align		4
.L_211:
        /*0038*/ 	.byte	0x03, 0x50
        /*003a*/ 	.short	0x0000


	//----- nvinfo : EIATTR_MAXREG_COUNT
	.align		4
        /*003c*/ 	.byte	0x03, 0x1b
        /*003e*/ 	.short	0x00ff


	//----- nvinfo : EIATTR_MERCURY_ISA_VERSION
	.align		4
        /*0040*/ 	.byte	0x03, 0x5f
        /*0042*/ 	.short	0x0101


	//----- nvinfo : EIATTR_VRC_CTA_INIT_COUNT
	.align		4
        /*0044*/ 	.byte	0x02, 0x4a
	.zero		1
	.zero		1


	//----- nvinfo : EIATTR_EXIT_INSTR_OFFSETS
	.align		4
        /*0048*/ 	.byte	0x04, 0x1c
        /*004a*/ 	.short	(.L_213 - .L_212)


	//   ....[0]....
.L_212:
        /*004c*/ 	.word	0x00000070


	//   ....[1]....
        /*0050*/ 	.word	0x000000f0


	//----- nvinfo : EIATTR_CBANK_PARAM_SIZE
	.align		4
.L_213:
        /*0054*/ 	.byte	0x03, 0x19
        /*0056*/ 	.short	0x0010


	//----- nvinfo : EIATTR_PARAM_CBANK
	.align		4
        /*0058*/ 	.byte	0x04, 0x0a
        /*005a*/ 	.short	(.L_215 - .L_214)
	.align		4
.L_214:
        /*005c*/ 	.word	index@(.nv.constant0._Z24nncuda_mult_array_kernelPffj)
        /*0060*/ 	.short	0x0380
        /*0062*/ 	.short	0x0010


	//----- nvinfo : EIATTR_SW_WAR
	.align		4
.L_215:
        /*0064*/ 	.byte	0x04, 0x36
        /*0066*/ 	.short	(.L_217 - .L_216)
.L_216:
        /*0068*/ 	.word	0x00000008
.L_217:


//--------------------- .nv.info._Z23nncuda_dot_array_kernelPfS_S_jjjj --------------------------
	.section	.nv.info._Z23nncuda_dot_array_kernelPfS_S_jjjj,"",@"SHT_CUDA_INFO"
	.sectionflags	@""
	.align	4


	//----- nvinfo : EIATTR_CUDA_API_VERSION
	.align		4
        /*0000*/ 	.byte	0x04, 0x37
        /*0002*/ 	.short	(.L_219 - .L_218)
.L_218:
        /*0004*/ 	.word	0x00000082


	//----- nvinfo : EIATTR_KPARAM_INFO
	.align		4
.L_219:
        /*0008*/ 	.byte	0x04, 0x17
        /*000a*/ 	.short	(.L_221 - .L_220)
.L_220:
        /*000c*/ 	.word	0x00000000
        /*0010*/ 	.short	0x0006
        /*0012*/ 	.short	0x0024
        /*0014*/ 	.byte	0x00, 0xf0, 0x11, 0x00


	//----- nvinfo : EIATTR_KPARAM_INFO
	.align		4
.L_221:
        /*0018*/ 	.byte	0x04, 0x17
        /*001a*/ 	.short	(.L_223 - .L_222)
.L_222:
        /*001c*/ 	.word	0x00000000
        /*0020*/ 	.short	0x0005
        /*0022*/ 	.short	0x0020
        /*0024*/ 	.byte	0x00, 0xf0, 0x11, 0x00


	//----- nvinfo : EIATTR_KPARAM_INFO
	.align		4
.L_223:
        /*0028*/ 	.byte	0x04, 0x17
        /*002a*/ 	.short	(.L_225 - .L_224)
.L_224:
        /*002c*/ 	.word	0x00000000
        /*0030*/ 	.short	0x0004
        /*0032*/ 	.short	0x001c
        /*0034*/ 	.byte	0x00, 0xf0, 0x11, 0x00


	//----- nvinfo : EIATTR_KPARAM_INFO
	.align		4
.L_225:
        /*0038*/ 	.byte	0x04, 0x17
        /*003a*/ 	.short	(.L_227 - .L_226)
.L_226:
        /*003c*/ 	.word	0x00000000
        /*0040*/ 	.short	0x0003
        /*0042*/ 	.short	0x0018
        /*0044*/ 	.byte	0x00, 0xf0, 0x11, 0x00


	//----- nvinfo : EIATTR_KPARAM_INFO
	.align		4
.L_227:
        /*0048*/ 	.byte	0x04, 0x17
        /*004a*/ 	.short	(.L_229 - .L_228)
.L_228:
        /*004c*/ 	.word	0x00000000
        /*0050*/ 	.short	0x0002
        /*0052*/ 	.short	0x0010
        /*0054*/ 	.byte	0x00, 0xf5, 0x21, 0x00


	//----- nvinfo : EIATTR_KPARAM_INFO
	.align		4
.L_229:
        /*0058*/ 	.byte	0x04, 0x17
        /*005a*/ 	.short	(.L_231 - .L_230)
.L_230:
        /*005c*/ 	.word	0x00000000
        /*0060*/ 	.short	0x0001
        /*0062*/ 	.short	0x0008
        /*0064*/ 	.byte	0x00, 0xf5, 0x21, 0x00


	//----- nvinfo : EIATTR_KPARAM_INFO
	.align		4
.L_231:
        /*0068*/ 	.byte	0x04, 0x17
        /*006a*/ 	.short	(.L_233 - .L_232)
.L_232:
        /*006c*/ 	.word	0x00000000
        /*0070*/ 	.short	0x0000
        /*0072*/ 	.short	0x0000
        /*0074*/ 	.byte	0x00, 0xf5, 0x21, 0x00


	//----- nvinfo : EIATTR_SPARSE_MMA_MASK
	.align		4
.L_233:
        /*0078*/ 	.byte	0x03, 0x50
        /*007a*/ 	.short	0x0000


	//----- nvinfo : EIATTR_MAXREG_COUNT
	.align		4
        /*007c*/ 	.byte	0x03, 0x1b
        /*007e*/ 	.short	0x00ff


	//----- nvinfo : EIATTR_MERCURY_ISA_VERSION
	.align		4
        /*0080*/ 	.byte	0x03, 0x5f
        /*0082*/ 	.short	0x0101


	//----- nvinfo : EIATTR_VRC_CTA_INIT_COUNT
	.align		4
        /*0084*/ 	.byte	0x02, 0x4a
	.zero		1
	.zero		1


	//----- nvinfo : EIATTR_EXIT_INSTR_OFFSETS
	.align		4
        /*0088*/ 	.byte	0x04, 0x1c
        /*008a*/ 	.short	(.L_235 - .L_234)


	//   ....[0]....
.L_234:
        /*008c*/ 	.word	0x000000d0


	//   ....[1]....
        /*0090*/ 	.word	0x00000b90


	//----- nvinfo : EIATTR_CBANK_PARAM_SIZE
	.align		4
.L_235:
        /*0094*/ 	.byte	0x03, 0x19
        /*0096*/ 	.short	0x0028


	//----- nvinfo : EIATTR_PARAM_CBANK
	.align		4
        /*0098*/ 	.byte	0x04, 0x0a
        /*009a*/ 	.short	(.L_237 - .L_236)
	.align		4
.L_236:
        /*009c*/ 	.word	index@(.nv.constant0._Z23nncuda_dot_array_kernelPfS_S_jjjj)
        /*00a0*/ 	.short	0x0380
        /*00a2*/ 	.short	0x0028


	//----- nvinfo : EIATTR_SW_WAR
	.align		4
.L_237:
        /*00a4*/ 	.byte	0x04, 0x36
        /*00a6*/ 	.short	(.L_239 - .L_238)
.L_238:
        /*00a8*/ 	.word	0x00000008
.L_239:


//--------------------- .nv.callgraph             --------------------------
	.section	.nv.callgraph,"",@"SHT_CUDA_CALLGRAPH"
	.align	4
	.sectionentsize	8
	.align		4
        /*0000*/ 	.word	0x00000000
	.align		4
        /*0004*/ 	.word	0xffffffff
	.align		4
        /*0008*/ 	.word	0x00000000
	.align		4
        /*000c*/ 	.word	0xfffffffe
	.align		4
        /*0010*/ 	.word	0x00000000
	.align		4
        /*0014*/ 	.word	0xfffffffd
	.align		4
        /*0018*/ 	.word	0x00000000
	.align		4
        /*001c*/ 	.word	0xfffffffc


//--------------------- .text._Z27nncuda_softmax_array_kernelPfS_jj --------------------------
	.section	.text._Z27nncuda_softmax_array_kernelPfS_jj,"ax",@progbits
	.align	128
        .global         _Z27nncuda_softmax_array_kernelPfS_jj
        .type           _Z27nncuda_softmax_array_kernelPfS_jj,@function
        .size           _Z27nncuda_softmax_array_kernelPfS_jj,(.L_x_58 - _Z27nncuda_softmax_array_kernelPfS_jj)
        .other          _Z27nncuda_softmax_array_kernelPfS_jj,@"STO_CUDA_ENTRY STV_DEFAULT"
_Z27nncuda_softmax_array_kernelPfS_jj:
.text._Z27nncuda_softmax_array_kernelPfS_jj:
[----:B------:R-:W-:Y:S01]  /*0000*/  LDC R1, c[0x0][0x37c] ;  /* 0x0000df00ff017b82 */ /* 0x000fe20000000800 */
[----:B------:R-:W0:Y:S07]  /*0010*/  S2R R5, SR_TID.X ;  /* 0x0000000000057919 */ /* 0x000e2e0000002100 */
[----:B------:R-:W0:Y:S08]  /*0020*/  S2UR UR4, SR_CTAID.X ;  /* 0x00000000000479c3 */ /* 0x000e300000002500 */
[----:B------:R-:W0:Y:S08]  /*0030*/  LDC R2, c[0x0][0x360] ;  /* 0x0000d800ff027b82 */ /* 0x000e300000000800 */
[----:B------:R-:W1:Y:S01]  /*0040*/  LDC R3, c[0x0][0x390] ;  /* 0x0000e400ff037b82 */ /* 0x000e620000000800 */
[----:B0-----:R-:W-:-:S05]  /*0050*/  IMAD R2, R2, UR4, R5 ;  /* 0x0000000402027c24 */ /* 0x001fca000f8e0205 */
[----:B-1----:R-:W-:-:S13]  /*0060*/  ISETP.GE.U32.AND P0, PT, R2, R3, PT ;  /* 0x000000030200720c */ /* 0x002fda0003f06070 */
[----:B------:R-:W-:Y:S05]  /*0070*/  @P0 EXIT ;  /* 0x000000000000094d */ /* 0x000fea0003800000 */
[----:B------:R-:W0:Y:S01]  /*0080*/  LDC.64 R4, c[0x0][0x388] ;  /* 0x0000e200ff047b82 */ /* 0x000e220000000a00 */
[----:B------:R-:W1:Y:S01]  /*0090*/  LDCU.64 UR14, c[0x0][0x358] ;  /* 0x00006b00ff0e77ac */ /* 0x000e620008000a00 */
[----:B------:R-:W2:Y:S01]  /*00a0*/  LDCU UR5, c[0x0][0x394] ;  /* 0x00007280ff0577ac */ /* 0x000ea20008000800 */
[----:B0-----:R-:W-:-:S05]  /*00b0*/  IMAD.WIDE.U32 R4, R2, 0x4, R4 ;  /* 0x0000000402047825 */ /* 0x001fca00078e0004 */
[----:B-1----:R0:W5:Y:S01]  /*00c0*/  LDG.E R6, desc[UR14][R4.64] ;  /* 0x0000000e04067981 */ /* 0x002162000c1e1900 */
[----:B--2---:R-:W-:-:S09]  /*00d0*/  UISETP.NE.AND UP0, UPT, UR5, URZ, UPT ;  /* 0x000000ff0500728c */ /* 0x004fd2000bf05270 */
[----:B0-----:R-:W-:Y:S05]  /*00e0*/  BRA.U !UP0, `(.L_x_0) ;  /* 0x0000000908087547 */ /* 0x001fea000b800000 */
[----:B------:R-:W-:Y:S01]  /*00f0*/  UISETP.GE.U32.AND UP1, UPT, UR5, 0x8, UPT ;  /* 0x000000080500788c */ /* 0x000fe2000bf26070 */
[----:B------:R-:W-:Y:S01]  /*0100*/  HFMA2 R7, -RZ, RZ, 0, 0 ;  /* 0x00000000ff077431 */ /* 0x000fe200000001ff */
[----:B------:R-:W-:Y:S01]  /*0110*/  ULOP3.LUT UR6, UR5, 0x7, URZ, 0xc0, !UPT ;  /* 0x0000000705067892 */ /* 0x000fe2000f8ec0ff */
[----:B------:R-:W-:-:S03]  /*0120*/  MOV R18, RZ ;  /* 0x000000ff00127202 */ /* 0x000fc60000000f00 */
[----:B------:R-:W-:-:S04]  /*0130*/  UISETP.NE.U32.AND UP0, UPT, UR6, URZ, UPT ;  /* 0x000000ff0600728c */ /* 0x000fc8000bf05070 */
[----:B------:R-:W-:Y:S01]  /*0140*/  UISETP.NE.AND.EX UP0, UPT, URZ, URZ, UPT, UP0 ;  /* 0x000000ffff00728c */ /* 0x000fe2000bf05300 */
[----:B------:R-:W-:Y:S10]  /*0150*/  BRA.U !UP1, `(.L_x_1) ;  /* 0x0000000109dc7547 */ /* 0x000ff4000b800000 */
[----:B------:R-:W-:Y:S01]  /*0160*/  ULOP3.LUT UR5, UR5, 0xfffffff8, URZ, 0xc0, !UPT ;  /* 0xfffffff805057892 */ /* 0x000fe2000f8ec0ff */
[----:B------:R-:W-:Y:S01]  /*0170*/  IMAD.SHL.U32 R19, R3, 0x4, RZ ;  /* 0x0000000403137824 */ /* 0x000fe200078e00ff */
[----:B------:R-:W-:Y:S01]  /*0180*/  SHF.R.U32.HI R21, RZ, 0x1e, R3 ;  /* 0x0000001eff157819 */ /* 0x000fe20000011603 */
[----:B------:R-:W-:Y:S01]  /*0190*/  IMAD.MOV.U32 R20, RZ, RZ, R5 ;  /* 0x000000ffff147224 */ /* 0x000fe200078e0005 */
[----:B------:R-:W-:Y:S01]  /*01a0*/  MOV R18, RZ ;  /* 0x000000ff00127202 */ /* 0x000fe20000000f00 */
[----:B------:R-:W-:Y:S01]  /*01b0*/  UMOV UR4, URZ ;  /* 0x000000ff00047c82 */ /* 0x000fe20008000000 */
[----:B------:R-:W-:Y:S02]  /*01c0*/  MOV R0, R4 ;  /* 0x0000000400007202 */ /* 0x000fe40000000f00 */
[----:B------:R-:W-:-:S07]  /*01d0*/  MOV R7, UR5 ;  /* 0x0000000500077c02 */ /* 0x000fce0008000f00 */
.L_x_2:
[-C--:B------:R-:W-:Y:S01]  /*01e0*/  MOV R12, R0.reuse ;  /* 0x00000000000c7202 */ /* 0x080fe20000000f00 */
[----:B------:R-:W-:Y:S01]  /*01f0*/  IMAD.MOV.U32 R13, RZ, RZ, R20 ;  /* 0x000000ffff0d7224 */ /* 0x000fe200078e0014 */
[----:B------:R-:W-:-:S04]  /*0200*/  IADD3 R14, P0, PT, R19, R0, RZ ;  /* 0x00000000130e7210 */ /* 0x000fc80007f1e0ff */
[----:B------:R0:W2:Y:S01]  /*0210*/  LDG.E R23, desc[UR14][R12.64] ;  /* 0x0000000e0c177981 */ /* 0x0000a2000c1e1900 */
[----:B------:R-:W-:Y:S02]  /*0220*/  IADD3.X R15, PT, PT, R21, R20, RZ, P0, !PT ;  /* 0x00000014150f7210 */ /* 0x000fe400007fe4ff */
[----:B------:R-:W-:-:S03]  /*0230*/  IADD3 R16, P0, PT, R19, R14, RZ ;  /* 0x0000000e13107210 */ /* 0x000fc60007f1e0ff */
[----:B------:R1:W3:Y:S01]  /*0240*/  LDG.E R22, desc[UR14][R14.64] ;  /* 0x0000000e0e167981 */ /* 0x0002e2000c1e1900 */
[----:B------:R-:W-:Y:S02]  /*0250*/  IADD3.X R17, PT, PT, R21, R15, RZ, P0, !PT ;  /* 0x0000000f15117210 */ /* 0x000fe400007fe4ff */
[----:B------:R-:W-:-:S03]  /*0260*/  IADD3 R8, P0, PT, R19, R16, RZ ;  /* 0x0000001013087210 */ /* 0x000fc60007f1e0ff */
[----:B------:R4:W3:Y:S02]  /*0270*/  LDG.E R24, desc[UR14][R16.64] ;  /* 0x0000000e10187981 */ /* 0x0008e4000c1e1900 */
[----:B------:R-:W-:Y:S01]  /*0280*/  IMAD.X R9, R21, 0x1, R17, P0 ;  /* 0x0000000115097824 */ /* 0x000fe200000e0611 */
[----:B------:R-:W-:-:S04]  /*0290*/  IADD3 R10, P0, PT, R19, R8, RZ ;  /* 0x00000008130a7210 */ /* 0x000fc80007f1e0ff */
[----:B------:R-:W3:Y:S01]  /*02a0*/  LDG.E R8, desc[UR14][R8.64] ;  /* 0x0000000e08087981 */ /* 0x000ee2000c1e1900 */
[----:B------:R-:W-:Y:S02]  /*02b0*/  IADD3.X R11, PT, PT, R21, R9, RZ, P0, !PT ;  /* 0x00000009150b7210 */ /* 0x000fe400007fe4ff */
[----:B0-----:R-:W-:-:S03]  /*02c0*/  IADD3 R12, P0, PT, R19, R10, RZ ;  /* 0x0000000a130c7210 */ /* 0x001fc60007f1e0ff */
[----:B------:R-:W3:Y:S01]  /*02d0*/  LDG.E R10, desc[UR14][R10.64] ;  /* 0x0000000e0a0a7981 */ /* 0x000ee2000c1e1900 */
[----:B------:R-:W-:Y:S02]  /*02e0*/  IADD3.X R13, PT, PT, R21, R11, RZ, P0, !PT ;  /* 0x0000000b150d7210 */ /* 0x000fe400007fe4ff */
[----:B-1----:R-:W-:-:S03]  /*02f0*/  IADD3 R14, P0, PT, R19, R12, RZ ;  /* 0x0000000c130e7210 */ /* 0x002fc60007f1e0ff */
[----:B------:R-:W3:Y:S02]  /*0300*/  LDG.E R12, desc[UR14][R12.64] ;  /* 0x0000000e0c0c7981 */ /* 0x000ee4000c1e1900 */
[----:B------:R-:W-:Y:S01]  /*0310*/  IMAD.X R15, R21, 0x1, R13, P0 ;  /* 0x00000001150f7824 */ /* 0x000fe200000e060d */
[----:B----4-:R-:W-:-:S04]  /*0320*/  IADD3 R16, P0, PT, R19, R14, RZ ;  /* 0x0000000e13107210 */ /* 0x010fc80007f1e0ff */
[----:B------:R-:W4:Y:S01]  /*0330*/  LDG.E R25, desc[UR14][R14.64] ;  /* 0x0000000e0e197981 */ /* 0x000f22000c1e1900 */
[----:B------:R-:W-:-:S06]  /*0340*/  IADD3.X R17, PT, PT, R21, R15, RZ, P0, !PT ;  /* 0x0000000f15117210 */ /* 0x000fcc00007fe4ff */
[----:B------:R-:W4:Y:S01]  /*0350*/  LDG.E R17, desc[UR14][R16.64] ;  /* 0x0000000e10117981 */ /* 0x000f22000c1e1900 */
[----:B------:R-:W-:Y:S01]  /*0360*/  UIADD3 UR5, UP1, UPT, UR5, -0x8, URZ ;  /* 0xfffffff805057890 */ /* 0x000fe2000ff3e0ff */
[----:B------:R-:W-:-:S03]  /*0370*/  LEA R0, P1, R3, R0, 0x5 ;  /* 0x0000000003007211 */ /* 0x000fc600078228ff */
[----:B------:R-:W-:Y:S01]  /*0380*/  UIADD3.X UR4, UPT, UPT, UR4, -0x1, URZ, UP1, !UPT ;  /* 0xffffffff04047890 */ /* 0x000fe20008ffe4ff */
[----:B------:R-:W-:Y:S01]  /*0390*/  LEA.HI.X R20, R3, R20, RZ, 0x5, P1 ;  /* 0x0000001403147211 */ /* 0x000fe200008f2cff */
[----:B------:R-:W-:-:S04]  /*03a0*/  UISETP.NE.U32.AND UP1, UPT, UR5, URZ, UPT ;  /* 0x000000ff0500728c */ /* 0x000fc8000bf25070 */
[----:B------:R-:W-:Y:S01]  /*03b0*/  UISETP.NE.AND.EX UP1, UPT, UR4, URZ, UPT, UP1 ;  /* 0x000000ff0400728c */ /* 0x000fe2000bf25310 */
[----:B--2--5:R-:W-:-:S04]  /*03c0*/  FSETP.GT.AND P0, PT, R23, R6, PT ;  /* 0x000000061700720b */ /* 0x024fc80003f04000 */
[----:B------:R-:W-:-:S04]  /*03d0*/  FSEL R23, R23, R6, P0 ;  /* 0x0000000617177208 */ /* 0x000fc80000000000 */
[----:B---3--:R-:W-:-:S04]  /*03e0*/  FSETP.GT.AND P0, PT, R22, R23, PT ;  /* 0x000000171600720b */ /* 0x008fc80003f04000 */
[----:B------:R-:W-:-:S04]  /*03f0*/  FSEL R23, R22, R23, P0 ;  /* 0x0000001716177208 */ /* 0x000fc80000000000 */
[----:B------:R-:W-:-:S04]  /*0400*/  FSETP.GT.AND P0, PT, R24, R23, PT ;  /* 0x000000171800720b */ /* 0x000fc80003f04000 */
[----:B------:R-:W-:-:S04]  /*0410*/  FSEL R23, R24, R23, P0 ;  /* 0x0000001718177208 */ /* 0x000fc80000000000 */
[----:B------:R-:W-:-:S04]  /*0420*/  FSETP.GT.AND P0, PT, R8, R23, PT ;  /* 0x000000170800720b */ /* 0x000fc80003f04000 */
[----:B------:R-:W-:-:S04]  /*0430*/  FSEL R23, R8, R23, P0 ;  /* 0x0000001708177208 */ /* 0x000fc80000000000 */
[----:B------:R-:W-:-:S04]  /*0440*/  FSETP.GT.AND P0, PT, R10, R23, PT ;  /* 0x000000170a00720b */ /* 0x000fc80003f04000 */
[----:B------:R-:W-:-:S04]  /*0450*/  FSEL R23, R10, R23, P0 ;  /* 0x000000170a177208 */ /* 0x000fc80000000000 */
[----:B------:R-:W-:-:S04]  /*0460*/  FSETP.GT.AND P0, PT, R12, R23, PT ;  /* 0x000000170c00720b */ /* 0x000fc80003f04000 */
[----:B------:R-:W-:-:S04]  /*0470*/  FSEL R12, R12, R23, P0 ;  /* 0x000000170c0c7208 */ /* 0x000fc80000000000 */
[----:B----4-:R-:W-:-:S04]  /*0480*/  FSETP.GT.AND P0, PT, R25, R12, PT ;  /* 0x0000000c1900720b */ /* 0x010fc80003f04000 */
[----:B------:R-:W-:-:S04]  /*0490*/  FSEL R6, R25, R12, P0 ;  /* 0x0000000c19067208 */ /* 0x000fc80000000000 */
[----:B------:R-:W-:-:S04]  /*04a0*/  FSETP.GT.AND P0, PT, R17, R6, PT ;  /* 0x000000061100720b */ /* 0x000fc80003f04000 */
[----:B------:R-:W-:Y:S01]  /*04b0*/  FSEL R6, R17, R6, P0 ;  /* 0x0000000611067208 */ /* 0x000fe20000000000 */
[----:B------:R-:W-:Y:S08]  /*04c0*/  BRA.U UP1, `(.L_x_2) ;  /* 0xfffffffd01447547 */ /* 0x000ff0000b83ffff */
.L_x_1:
[----:B------:R-:W-:Y:S05]  /*04d0*/  BRA.U !UP0, `(.L_x_0) ;  /* 0x00000005080c7547 */ /* 0x000fea000b800000 */
[----:B------:R-:W0:Y:S01]  /*04e0*/  LDC R0, c[0x0][0x394] ;  /* 0x0000e500ff007b82 */ /* 0x000e220000000800 */
[----:B------:R-:W-:-:S04]  /*04f0*/  UISETP.GE.U32.AND UP0, UPT, UR6, 0x4, UPT ;  /* 0x000000040600788c */ /* 0x000fc8000bf06070 */
[----:B------:R-:W-:Y:S01]  /*0500*/  UISETP.GE.U32.AND.EX UP0, UPT, URZ, URZ, UPT, UP0 ;  /* 0x000000ffff00728c */ /* 0x000fe2000bf06100 */
[----:B0-----:R-:W-:-:S04]  /*0510*/  LOP3.LUT R16, R0, 0x3, RZ, 0xc0, !PT ;  /* 0x0000000300107812 */ /* 0x001fc800078ec0ff */
[----:B------:R-:W-:-:S04]  /*0520*/  ISETP.NE.U32.AND P0, PT, R16, RZ, PT ;  /* 0x000000ff1000720c */ /* 0x000fc80003f05070 */
[----:B------:R-:W-:Y:S01]  /*0530*/  ISETP.NE.AND.EX P0, PT, RZ, RZ, PT, P0 ;  /* 0x000000ffff00720c */ /* 0x000fe20003f05300 */
[----:B------:R-:W-:-:S12]  /*0540*/  BRA.U !UP0, `(.L_x_3) ;  /* 0x0000000108707547 */ /* 0x000fd8000b800000 */
[----:B------:R-:W0:Y:S02]  /*0550*/  LDCU UR4, c[0x0][0x390] ;  /* 0x00007200ff0477ac */ /* 0x000e240008000800 */
[----:B0-----:R-:W-:Y:S01]  /*0560*/  IMAD R3, R18, UR4, RZ ;  /* 0x0000000412037c24 */ /* 0x001fe2000f8e02ff */
[----:B------:R-:W-:Y:S02]  /*0570*/  USHF.L.U32 UR5, UR4, 0x2, URZ ;  /* 0x0000000204057899 */ /* 0x000fe400080006ff */
[----:B------:R-:W-:Y:S01]  /*0580*/  IMAD.WIDE.U32 R8, R7, UR4, RZ ;  /* 0x0000000407087c25 */ /* 0x000fe2000f8e00ff */
[----:B------:R-:W-:-:S04]  /*0590*/  USHF.R.U32.HI UR4, URZ, 0x1e, UR4 ;  /* 0x0000001eff047899 */ /* 0x000fc80008011604 */
[----:B------:R-:W-:Y:S02]  /*05a0*/  IADD3 R3, PT, PT, R9, R3, RZ ;  /* 0x0000000309037210 */ /* 0x000fe40007ffe0ff */
[----:B------:R-:W-:-:S04]  /*05b0*/  LEA R10, P1, R8, R4, 0x2 ;  /* 0x00000004080a7211 */ /* 0x000fc800078210ff */
[----:B------:R-:W-:Y:S02]  /*05c0*/  LEA.HI.X R11, R8, R5, R3, 0x2, P1 ;  /* 0x00000005080b7211 */ /* 0x000fe400008f1403 */
[----:B------:R-:W-:-:S03]  /*05d0*/  IADD3 R8, P1, PT, R10, UR5, RZ ;  /* 0x000000050a087c10 */ /* 0x000fc6000ff3e0ff */
[----:B------:R-:W2:Y:S01]  /*05e0*/  LDG.E R3, desc[UR14][R10.64] ;  /* 0x0000000e0a037981 */ /* 0x000ea2000c1e1900 */
[----:B------:R-:W-:Y:S02]  /*05f0*/  IADD3.X R9, PT, PT, R11, UR4, RZ, P1, !PT ;  /* 0x000000040b097c10 */ /* 0x000fe40008ffe4ff */
[----:B------:R-:W-:-:S03]  /*0600*/  IADD3 R12, P1, PT, R8, UR5, RZ ;  /* 0x00000005080c7c10 */ /* 0x000fc6000ff3e0ff */
[----:B------:R-:W3:Y:S01]  /*0610*/  LDG.E R8, desc[UR14][R8.64] ;  /* 0x0000000e08087981 */ /* 0x000ee2000c1e1900 */
[----:B------:R-:W-:Y:S02]  /*0620*/  IADD3.X R13, PT, PT, R9, UR4, RZ, P1, !PT ;  /* 0x00000004090d7c10 */ /* 0x000fe40008ffe4ff */
[----:B------:R-:W-:-:S03]  /*0630*/  IADD3 R14, P1, PT, R12, UR5, RZ ;  /* 0x000000050c0e7c10 */ /* 0x000fc6000ff3e0ff */
[----:B------:R-:W4:Y:S01]  /*0640*/  LDG.E R12, desc[UR14][R12.64] ;  /* 0x0000000e0c0c7981 */ /* 0x000f22000c1e1900 */
[----:B------:R-:W-:-:S05]  /*0650*/  IADD3.X R15, PT, PT, R13, UR4, RZ, P1, !PT ;  /* 0x000000040d0f7c10 */ /* 0x000fca0008ffe4ff */
[----:B------:R-:W4:Y:S01]  /*0660*/  LDG.E R14, desc[UR14][R14.64] ;  /* 0x0000000e0e0e7981 */ /* 0x000f22000c1e1900 */
[----:B------:R-:W-:-:S05]  /*0670*/  IADD3 R7, P2, PT, R7, 0x4, RZ ;  /* 0x0000000407077810 */ /* 0x000fca0007f5e0ff */
[----:B------:R-:W-:Y:S01]  /*0680*/  IMAD.X R18, RZ, RZ, R18, P2 ;  /* 0x000000ffff127224 */ /* 0x000fe200010e0612 */
[----:B--2--5:R-:W-:-:S04]  /*0690*/  FSETP.GT.AND P1, PT, R3, R6, PT ;  /* 0x000000060300720b */ /* 0x024fc80003f24000 */
[----:B------:R-:W-:-:S04]  /*06a0*/  FSEL R3, R3, R6, P1 ;  /* 0x0000000603037208 */ /* 0x000fc80000800000 */
[----:B---3--:R-:W-:-:S04]  /*06b0*/  FSETP.GT.AND P1, PT, R8, R3, PT ;  /* 0x000000030800720b */ /* 0x008fc80003f24000 */
[----:B------:R-:W-:-:S04]  /*06c0*/  FSEL R3, R8, R3, P1 ;  /* 0x0000000308037208 */ /* 0x000fc80000800000 */
[----:B----4-:R-:W-:-:S04]  /*06d0*/  FSETP.GT.AND P1, PT, R12, R3, PT ;  /* 0x000000030c00720b */ /* 0x010fc80003f24000 */
[----:B------:R-:W-:-:S04]  /*06e0*/  FSEL R3, R12, R3, P1 ;  /* 0x000000030c037208 */ /* 0x000fc80000800000 */
[----:B------:R-:W-:-:S04]  /*06f0*/  FSETP.GT.AND P1, PT, R14, R3, PT ;  /* 0x000000030e00720b */ /* 0x000fc80003f24000 */
[----:B------:R-:W-:-:S09]  /*0700*/  FSEL R6, R14, R3, P1 ;  /* 0x000000030e067208 */ /* 0x000fd20000800000 */
.L_x_3:
[----:B------:R-:W-:Y:S05]  /*0710*/  @!P0 BRA `(.L_x_0) ;  /* 0x00000000007c8947 */ /* 0x000fea0003800000 */
[----:B------:R-:W-:-:S04]  /*0720*/  ISETP.NE.U32.AND P0, PT, R16, 0x1, PT ;  /* 0x000000011000780c */ /* 0x000fc80003f05070 */
[----:B------:R-:W-:-:S13]  /*0730*/  ISETP.NE.AND.EX P0, PT, RZ, RZ, PT, P0 ;  /* 0x000000ffff00720c */ /* 0x000fda0003f05300 */
[----:B------:R-:W0:Y:S02]  /*0740*/  @P0 LDC R3, c[0x0][0x390] ;  /* 0x0000e400ff030b82 */ /* 0x000e240000000800 */
[-C--:B0-----:R-:W-:Y:S02]  /*0750*/  @P0 IMAD R11, R18, R3.reuse, RZ ;  /* 0x00000003120b0224 */ /* 0x081fe400078e02ff */
[----:B------:R-:W-:-:S05]  /*0760*/  @P0 IMAD.WIDE.U32 R8, R7, R3, RZ ;  /* 0x0000000307080225 */ /* 0x000fca00078e00ff */
[----:B------:R-:W-:Y:S02]  /*0770*/  @P0 IADD3 R11, PT, PT, R9, R11, RZ ;  /* 0x0000000b090b0210 */ /* 0x000fe40007ffe0ff */
[----:B------:R-:W-:-:S04]  /*0780*/  @P0 LEA R10, P1, R8, R4, 0x2 ;  /* 0x00000004080a0211 */ /* 0x000fc800078210ff */
[----:B------:R-:W-:Y:S02]  /*0790*/  @P0 LEA.HI.X R11, R8, R5, R11, 0x2, P1 ;  /* 0x00000005080b0211 */ /* 0x000fe400008f140b */
[----:B------:R-:W-:-:S03]  /*07a0*/  @P0 LEA R8, P1, R3, R10, 0x2 ;  /* 0x0000000a03080211 */ /* 0x000fc600078210ff */
[----:B------:R-:W2:Y:S01]  /*07b0*/  @P0 LDG.E R13, desc[UR14][R10.64] ;  /* 0x0000000e0a0d0981 */ /* 0x000ea2000c1e1900 */
[----:B------:R-:W-:-:S05]  /*07c0*/  @P0 LEA.HI.X R9, R3, R11, RZ, 0x2, P1 ;  /* 0x0000000b03090211 */ /* 0x000fca00008f14ff */
[----:B------:R-:W3:Y:S01]  /*07d0*/  @P0 LDG.E R8, desc[UR14][R8.64] ;  /* 0x0000000e08080981 */ /* 0x000ee2000c1e1900 */
[----:B------:R-:W-:-:S04]  /*07e0*/  LOP3.LUT R0, R0, 0x1, RZ, 0xc0, !PT ;  /* 0x0000000100007812 */ /* 0x000fc800078ec0ff */
[----:B------:R-:W-:-:S04]  /*07f0*/  ISETP.NE.U32.AND P1, PT, R0, 0x1, PT ;  /* 0x000000010000780c */ /* 0x000fc80003f25070 */
[----:B------:R-:W-:Y:S02]  /*0800*/  ISETP.NE.U32.AND.EX P1, PT, RZ, RZ, PT, P1 ;  /* 0x000000ffff00720c */ /* 0x000fe40003f25110 */
[----:B--2--5:R-:W-:-:S04]  /*0810*/  @P0 FSETP.GT.AND P2, PT, R13, R6, PT ;  /* 0x000000060d00020b */ /* 0x024fc80003f44000 */
[----:B------:R-:W-:Y:S02]  /*0820*/  @P0 FSEL R13, R13, R6, P2 ;  /* 0x000000060d0d0208 */ /* 0x000fe40001000000 */
[----:B------:R-:W-:Y:S02]  /*0830*/  @P0 IADD3 R7, P2, PT, R7, 0x2, RZ ;  /* 0x0000000207070810 */ /* 0x000fe40007f5e0ff */
[CC--:B---3--:R-:W-:Y:S02]  /*0840*/  @P0 FSETP.GT.AND P3, PT, R8.reuse, R13.reuse, PT ;  /* 0x0000000d0800020b */ /* 0x0c8fe40003f64000 */
[----:B------:R-:W-:Y:S02]  /*0850*/  @P0 IADD3.X R18, PT, PT, RZ, R18, RZ, P2, !PT ;  /* 0x00000012ff120210 */ /* 0x000fe400017fe4ff */
[----:B------:R-:W-:Y:S01]  /*0860*/  @P0 FSEL R6, R8, R13, P3 ;  /* 0x0000000d08060208 */ /* 0x000fe20001800000 */
[----:B------:R-:W-:Y:S08]  /*0870*/  @P1 BRA `(.L_x_0) ;  /* 0x0000000000241947 */ /* 0x000ff00003800000 */
[----:B------:R-:W0:Y:S02]  /*0880*/  LDCU UR4, c[0x0][0x390] ;  /* 0x00007200ff0477ac */ /* 0x000e240008000800 */
[----:B0-----:R-:W-:Y:S02]  /*0890*/  IMAD R3, R18, UR4, RZ ;  /* 0x0000000412037c24 */ /* 0x001fe4000f8e02ff */
[----:B------:R-:W-:-:S04]  /*08a0*/  IMAD.WIDE.U32 R8, R7, UR4, RZ ;  /* 0x0000000407087c25 */ /* 0x000fc8000f8e00ff */
[----:B------:R-:W-:Y:S01]  /*08b0*/  IMAD.IADD R3, R9, 0x1, R3 ;  /* 0x0000000109037824 */ /* 0x000fe200078e0203 */
[----:B------:R-:W-:-:S04]  /*08c0*/  LEA R10, P0, R8, R4, 0x2 ;  /* 0x00000004080a7211 */ /* 0x000fc800078010ff */
[----:B------:R-:W-:-:S06]  /*08d0*/  LEA.HI.X R11, R8, R5, R3, 0x2, P0 ;  /* 0x00000005080b7211 */ /* 0x000fcc00000f1403 */
[----:B------:R-:W2:Y:S02]  /*08e0*/  LDG.E R11, desc[UR14][R10.64] ;  /* 0x0000000e0a0b7981 */ /* 0x000ea4000c1e1900 */
[----:B--2---:R-:W-:-:S13]  /*08f0*/  FSETP.GT.AND P0, PT, R11, R6, PT ;  /* 0x000000060b00720b */ /* 0x004fda0003f04000 */
[----:B------:R-:W-:-:S07]  /*0900*/  @P0 MOV R6, R11 ;  /* 0x0000000b00060202 */ /* 0x000fce0000000f00 */
.L_x_0:
[----:B------:R-:W0:Y:S01]  /*0910*/  LDCU UR12, c[0x0][0x394] ;  /* 0x00007280ff0c77ac */ /* 0x000e220008000800 */
[----:B------:R-:W-:Y:S01]  /*0920*/  HFMA2 R3, -RZ, RZ, 0, 0 ;  /* 0x00000000ff037431 */ /* 0x000fe200000001ff */
[----:B0-----:R-:W-:-:S09]  /*0930*/  UISETP.NE.AND UP0, UPT, UR12, URZ, UPT ;  /* 0x000000ff0c00728c */ /* 0x001fd2000bf05270 */
[----:B------:R-:W-:Y:S05]  /*0940*/  BRA.U !UP0, `(.L_x_4) ;  /* 0x0000000d08d87547 */ /* 0x000fea000b800000 */
[----:B------:R-:W-:Y:S01]  /*0950*/  UISETP.GE.U32.AND UP0, UPT, UR12, 0x8, UPT ;  /* 0x000000080c00788c */ /* 0x000fe2000bf06070 */
[----:B------:R-:W-:Y:S01]  /*0960*/  IMAD.MOV.U32 R3, RZ, RZ, RZ ;  /* 0x000000ffff037224 */ /* 0x000fe200078e00ff */
[----:B------:R-:W-:Y:S01]  /*0970*/  UMOV UR5, URZ ;  /* 0x000000ff00057c82 */ /* 0x000fe20008000000 */
[----:B------:R-:W-:-:S06]  /*0980*/  UMOV UR6, URZ ;  /* 0x000000ff00067c82 */ /* 0x000fcc0008000000 */
[----:B------:R-:W-:Y:S05]  /*0990*/  BRA.U !UP0, `(.L_x_5) ;  /* 0x0000000508c87547 */ /* 0x000fea000b800000 */
[----:B------:R-:W0:Y:S01]  /*09a0*/  LDC R0, c[0x0][0x390] ;  /* 0x0000e400ff007b82 */ /* 0x000e220000000800 */
[----:B------:R-:W-:Y:S01]  /*09b0*/  ULOP3.LUT UR5, UR12, 0xfffffff8, URZ, 0xc0, !UPT ;  /* 0xfffffff80c057892 */ /* 0x000fe2000f8ec0ff */
[----:B------:R-:W-:Y:S01]  /*09c0*/  HFMA2 R3, -RZ, RZ, 0, 0 ;  /* 0x00000000ff037431 */ /* 0x000fe200000001ff */
[----:B------:R-:W-:Y:S01]  /*09d0*/  MOV R16, R4 ;  /* 0x0000000400107202 */ /* 0x000fe20000000f00 */
[----:B------:R-:W-:Y:S01]  /*09e0*/  IMAD.MOV.U32 R19, RZ, RZ, R5 ;  /* 0x000000ffff137224 */ /* 0x000fe200078e0005 */
[----:B------:R-:W-:Y:S01]  /*09f0*/  UMOV UR6, URZ ;  /* 0x000000ff00067c82 */ /* 0x000fe20008000000 */
[----:B------:R-:W-:Y:S02]  /*0a00*/  UMOV UR4, URZ ;  /* 0x000000ff00047c82 */ /* 0x000fe40008000000 */
[----:B------:R-:W-:Y:S01]  /*0a10*/  UMOV UR7, UR5 ;  /* 0x0000000500077c82 */ /* 0x000fe20008000000 */
[----:B0-----:R-:W-:Y:S02]  /*0a20*/  SHF.L.U32 R17, R0, 0x2, RZ ;  /* 0x0000000200117819 */ /* 0x001fe400000006ff */
[----:B------:R-:W-:-:S07]  /*0a30*/  SHF.R.U32.HI R7, RZ, 0x1e, R0 ;  /* 0x0000001eff077819 */ /* 0x000fce0000011600 */
.L_x_6:
[-C--:B------:R-:W-:Y:S02]  /*0a40*/  MOV R18, R16.reuse ;  /* 0x0000001000127202 */ /* 0x080fe40000000f00 */
[----:B------:R-:W-:-:S03]  /*0a50*/  IADD3 R12, P0, PT, R17, R16, RZ ;  /* 0x00000010110c7210 */ /* 0x000fc60007f1e0ff */
[----:B------:R-:W2:Y:S02]  /*0a60*/  LDG.E R20, desc[UR14][R18.64] ;  /* 0x0000000e12147981 */ /* 0x000ea4000c1e1900 */
[----:B------:R-:W-:-:S05]  /*0a70*/  IMAD.X R13, R7, 0x1, R19, P0 ;  /* 0x00000001070d7824 */ /* 0x000fca00000e0613 */
[----:B------:R0:W3:Y:S01]  /*0a80*/  LDG.E R21, desc[UR14][R12.64] ;  /* 0x0000000e0c157981 */ /* 0x0000e2000c1e1900 */
[----:B------:R-:W-:-:S04]  /*0a90*/  IADD3 R14, P0, PT, R17, R12, RZ ;  /* 0x0000000c110e7210 */ /* 0x000fc80007f1e0ff */
[----:B------:R-:W-:Y:S02]  /*0aa0*/  IADD3.X R15, PT, PT, R7, R13, RZ, P0, !PT ;  /* 0x0000000d070f7210 */ /* 0x000fe400007fe4ff */
[----:B------:R-:W-:-:S03]  /*0ab0*/  IADD3 R22, P0, PT, R17, R14, RZ ;  /* 0x0000000e11167210 */ /* 0x000fc60007f1e0ff */
[----:B------:R1:W4:Y:S01]  /*0ac0*/  LDG.E R25, desc[UR14][R14.64] ;  /* 0x0000000e0e197981 */ /* 0x000322000c1e1900 */
[----:B------:R-:W-:Y:S02]  /*0ad0*/  IADD3.X R23, PT, PT, R7, R15, RZ, P0, !PT ;  /* 0x0000000f07177210 */ /* 0x000fe400007fe4ff */
[----:B------:R-:W-:-:S03]  /*0ae0*/  IADD3 R8, P0, PT, R17, R22, RZ ;  /* 0x0000001611087210 */ /* 0x000fc60007f1e0ff */
[----:B------:R-:W4:Y:S02]  /*0af0*/  LDG.E R27, desc[UR14][R22.64] ;  /* 0x0000000e161b7981 */ /* 0x000f24000c1e1900 */
[----:B------:R-:W-:Y:S01]  /*0b00*/  IMAD.X R9, R7, 0x1, R23, P0 ;  /* 0x0000000107097824 */ /* 0x000fe200000e0617 */
[----:B------:R-:W-:-:S04]  /*0b10*/  IADD3 R10, P0, PT, R17, R8, RZ ;  /* 0x00000008110a7210 */ /* 0x000fc80007f1e0ff */
[----:B------:R1:W4:Y:S01]  /*0b20*/  LDG.E R8, desc[UR14][R8.64] ;  /* 0x0000000e08087981 */ /* 0x000322000c1e1900 */
[----:B------:R-:W-:Y:S02]  /*0b30*/  IADD3.X R11, PT, PT, R7, R9, RZ, P0, !PT ;  /* 0x00000009070b7210 */ /* 0x000fe400007fe4ff */
[----:B0-----:R-:W-:-:S03]  /*0b40*/  IADD3 R12, P0, PT, R17, R10, RZ ;  /* 0x0000000a110c7210 */ /* 0x001fc60007f1e0ff */
[----:B------:R0:W4:Y:S01]  /*0b50*/  LDG.E R29, desc[UR14][R10.64] ;  /* 0x0000000e0a1d7981 */ /* 0x000122000c1e1900 */
[----:B------:R-:W-:Y:S02]  /*0b60*/  IADD3.X R13, PT, PT, R7, R11, RZ, P0, !PT ;  /* 0x0000000b070d7210 */ /* 0x000fe400007fe4ff */
[----:B-1----:R-:W-:-:S03]  /*0b70*/  IADD3 R14, P0, PT, R17, R12, RZ ;  /* 0x0000000c110e7210 */ /* 0x002fc60007f1e0ff */
[----:B------:R-:W4:Y:S02]  /*0b80*/  LDG.E R12, desc[UR14][R12.64] ;  /* 0x0000000e0c0c7981 */ /* 0x000f24000c1e1900 */
[----:B------:R-:W-:-:S06]  /*0b90*/  IMAD.X R15, R7, 0x1, R13, P0 ;  /* 0x00000001070f7824 */ /* 0x000fcc00000e060d */
[----:B------:R1:W4:Y:S01]  /*0ba0*/  LDG.E R15, desc[UR14][R14.64] ;  /* 0x0000000e0e0f7981 */ /* 0x000322000c1e1900 */
[----:B------:R-:W-:Y:S01]  /*0bb0*/  MOV R18, 0x3bbb989d ;  /* 0x3bbb989d00127802 */ /* 0x000fe20000000f00 */
[----:B------:R-:W-:Y:S01]  /*0bc0*/  UIADD3 UR7, UP0, UPT, UR7, -0x8, URZ ;  /* 0xfffffff807077890 */ /* 0x000fe2000ff1e0ff */
[----:B------:R-:W-:Y:S02]  /*0bd0*/  MOV R9, 0x437c0000 ;  /* 0x437c000000097802 */ /* 0x000fe40000000f00 */
[C---:B------:R-:W-:Y:S01]  /*0be0*/  LEA R16, P0, R0.reuse, R16, 0x5 ;  /* 0x0000001000107211 */ /* 0x040fe200078028ff */
[----:B------:R-:W-:Y:S02]  /*0bf0*/  UIADD3.X UR4, UPT, UPT, UR4, -0x1, URZ, UP0, !UPT ;  /* 0xffffffff04047890 */ /* 0x000fe400087fe4ff */
[----:B------:R-:W-:Y:S01]  /*0c00*/  UISETP.NE.U32.AND UP0, UPT, UR7, URZ, UPT ;  /* 0x000000ff0700728c */ /* 0x000fe2000bf05070 */
[----:B------:R-:W-:-:S03]  /*0c10*/  LEA.HI.X R19, R0, R19, RZ, 0x5, P0 ;  /* 0x0000001300137211 */ /* 0x000fc600000f2cff */
[----:B------:R-:W-:Y:S01]  /*0c20*/  UISETP.NE.AND.EX UP0, UPT, UR4, URZ, UPT, UP0 ;  /* 0x000000ff0400728c */ /* 0x000fe2000bf05300 */
[----:B--2--5:R-:W-:-:S04]  /*0c30*/  FADD R23, R20, -R6 ;  /* 0x8000000614177221 */ /* 0x024fc80000000000 */
[----:B------:R-:W-:Y:S01]  /*0c40*/  FFMA.SAT R20, R23, R18, 0.5 ;  /* 0x3f00000017147423 */ /* 0x000fe20000002012 */
[----:B---3--:R-:W-:-:S03]  /*0c50*/  FADD R21, R21, -R6 ;  /* 0x8000000615157221 */ /* 0x008fc60000000000 */
[----:B------:R-:W-:Y:S01]  /*0c60*/  FFMA.RM R20, R20, R9, 12582913 ;  /* 0x4b40000114147423 */ /* 0x000fe20000004009 */
[----:B------:R-:W-:-:S03]  /*0c70*/  FFMA.SAT R22, R21, R18, 0.5 ;  /* 0x3f00000015167423 */ /* 0x000fc60000002012 */
[C---:B0-----:R-:W-:Y:S01]  /*0c80*/  FADD R10, R20.reuse, -12583039 ;  /* 0xcb40007f140a7421 */ /* 0x041fe20000000000 */
[----:B------:R-:W-:Y:S02]  /*0c90*/  IMAD.SHL.U32 R20, R20, 0x800000, RZ ;  /* 0x0080000014147824 */ /* 0x000fe400078e00ff */
[----:B------:R-:W-:Y:S01]  /*0ca0*/  FFMA.RM R11, R22, R9, 12582913 ;  /* 0x4b400001160b7423 */ /* 0x000fe20000004009 */
[----:B------:R-:W-:Y:S01]  /*0cb0*/  FFMA R10, R23, 1.4426950216293334961, -R10 ;  /* 0x3fb8aa3b170a7823 */ /* 0x000fe2000000080a */
[----:B----4-:R-:W-:-:S03]  /*0cc0*/  FADD R25, R25, -R6 ;  /* 0x8000000619197221 */ /* 0x010fc60000000000 */
[----:B-1----:R-:W-:Y:S01]  /*0cd0*/  FFMA R14, R23, 1.925963033500011079e-08, R10 ;  /* 0x32a57060170e7823 */ /* 0x002fe2000000000a */
[C---:B------:R-:W-:Y:S01]  /*0ce0*/  FADD R10, R11.reuse, -12583039 ;  /* 0xcb40007f0b0a7421 */ /* 0x040fe20000000000 */
[----:B------:R-:W-:Y:S01]  /*0cf0*/  SHF.L.U32 R11, R11, 0x17, RZ ;  /* 0x000000170b0b7819 */ /* 0x000fe200000006ff */
[----:B------:R-:W-:Y:S02]  /*0d00*/  FADD R27, R27, -R6 ;  /* 0x800000061b1b7221 */ /* 0x000fe40000000000 */
[----:B------:R-:W-:Y:S01]  /*0d10*/  FFMA R10, R21, 1.4426950216293334961, -R10 ;  /* 0x3fb8aa3b150a7823 */ /* 0x000fe2000000080a */
[----:B------:R-:W0:Y:S01]  /*0d20*/  MUFU.EX2 R14, R14 ;  /* 0x0000000e000e7308 */ /* 0x000e220000000800 */
[-C--:B------:R-:W-:Y:S02]  /*0d30*/  FFMA.SAT R22, R27, R18.reuse, 0.5 ;  /* 0x3f0000001b167423 */ /* 0x080fe40000002012 */
[----:B------:R-:W-:Y:S01]  /*0d40*/  FFMA R13, R21, 1.925963033500011079e-08, R10 ;  /* 0x32a57060150d7823 */ /* 0x000fe2000000000a */
[----:B------:R-:W-:Y:S01]  /*0d50*/  FADD R21, R8, -R6 ;  /* 0x8000000608157221 */ /* 0x000fe20000000000 */
[----:B------:R-:W-:-:S04]  /*0d60*/  FFMA.SAT R10, R25, R18, 0.5 ;  /* 0x3f000000190a7423 */ /* 0x000fc80000002012 */
[----:B------:R-:W1:Y:S01]  /*0d70*/  MUFU.EX2 R13, R13 ;  /* 0x0000000d000d7308 */ /* 0x000e620000000800 */
[----:B------:R-:W-:Y:S01]  /*0d80*/  FFMA.RM R10, R10, R9, 12582913 ;  /* 0x4b4000010a0a7423 */ /* 0x000fe20000004009 */
[----:B------:R-:W-:-:S04]  /*0d90*/  FADD R29, R29, -R6 ;  /* 0x800000061d1d7221 */ /* 0x000fc80000000000 */
[----:B------:R-:W-:Y:S01]  /*0da0*/  FFMA.SAT R24, R29, R18, 0.5 ;  /* 0x3f0000001d187423 */ /* 0x000fe20000002012 */
[----:B------:R-:W-:Y:S01]  /*0db0*/  FADD R23, R12, -R6 ;  /* 0x800000060c177221 */ /* 0x000fe20000000000 */
[----:B0-----:R-:W-:Y:S01]  /*0dc0*/  FFMA R20, R20, R14, R3 ;  /* 0x0000000e14147223 */ /* 0x001fe20000000003 */
[-C--:B------:R-:W-:Y:S01]  /*0dd0*/  FFMA.RM R3, R22, R9.reuse, 12582913 ;  /* 0x4b40000116037423 */ /* 0x080fe20000004009 */
[-C--:B------:R-:W-:Y:S01]  /*0de0*/  FFMA.SAT R22, R21, R18.reuse, 0.5 ;  /* 0x3f00000015167423 */ /* 0x080fe20000002012 */
[----:B------:R-:W-:Y:S01]  /*0df0*/  FADD R14, R10, -12583039 ;  /* 0xcb40007f0a0e7421 */ /* 0x000fe20000000000 */
[----:B------:R-:W-:Y:S01]  /*0e00*/  FFMA.RM R12, R24, R9, 12582913 ;  /* 0x4b400001180c7423 */ /* 0x000fe20000004009 */
[----:B------:R-:W-:Y:S02]  /*0e10*/  FFMA.SAT R24, R23, R18, 0.5 ;  /* 0x3f00000017187423 */ /* 0x000fe40000002012 */
[----:B------:R-:W-:Y:S01]  /*0e20*/  FFMA R14, R25, 1.4426950216293334961, -R14 ;  /* 0x3fb8aa3b190e7823 */ /* 0x000fe2000000080e */
[----:B-1----:R-:W-:Y:S01]  /*0e30*/  FFMA R8, R11, R13, R20 ;  /* 0x0000000d0b087223 */ /* 0x002fe20000000014 */
[----:B------:R-:W-:Y:S01]  /*0e40*/  FFMA.RM R11, R22, R9, 12582913 ;  /* 0x4b400001160b7423 */ /* 0x000fe20000004009 */
[----:B------:R-:W-:Y:S01]  /*0e50*/  FADD R20, R3, -12583039 ;  /* 0xcb40007f03147421 */ /* 0x000fe20000000000 */
[----:B------:R-:W-:-:S02]  /*0e60*/  FFMA R13, R25, 1.925963033500011079e-08, R14 ;  /* 0x32a57060190d7823 */ /* 0x000fc4000000000e */
[----:B------:R-:W-:Y:S01]  /*0e70*/  FADD R22, R11, -12583039 ;  /* 0xcb40007f0b167421 */ /* 0x000fe20000000000 */
[----:B------:R-:W-:-:S03]  /*0e80*/  FFMA R20, R27, 1.4426950216293334961, -R20 ;  /* 0x3fb8aa3b1b147823 */ /* 0x000fc60000000814 */
[----:B------:R-:W-:Y:S01]  /*0e90*/  FFMA R22, R21, 1.4426950216293334961, -R22 ;  /* 0x3fb8aa3b15167823 */ /* 0x000fe20000000816 */
[----:B------:R-:W-:Y:S01]  /*0ea0*/  FFMA R14, R27, 1.925963033500011079e-08, R20 ;  /* 0x32a570601b0e7823 */ /* 0x000fe20000000014 */
[----:B------:R-:W0:Y:S02]  /*0eb0*/  MUFU.EX2 R13, R13 ;  /* 0x0000000d000d7308 */ /* 0x000e240000000800 */
[----:B------:R-:W-:Y:S01]  /*0ec0*/  FFMA R20, R21, 1.925963033500011079e-08, R22 ;  /* 0x32a5706015147823 */ /* 0x000fe20000000016 */
[----:B------:R-:W-:Y:S01]  /*0ed0*/  FADD R21, R15, -R6 ;  /* 0x800000060f157221 */ /* 0x000fe20000000000 */
[----:B------:R-:W-:Y:S01]  /*0ee0*/  FADD R22, R12, -12583039 ;  /* 0xcb40007f0c167421 */ /* 0x000fe20000000000 */
[-C--:B------:R-:W-:Y:S01]  /*0ef0*/  FFMA.RM R15, R24, R9.reuse, 12582913 ;  /* 0x4b400001180f7423 */ /* 0x080fe20000004009 */
[----:B------:R-:W-:Y:S01]  /*0f00*/  SHF.L.U32 R12, R12, 0x17, RZ ;  /* 0x000000170c0c7819 */ /* 0x000fe200000006ff */
[----:B------:R-:W-:Y:S01]  /*0f10*/  FFMA.SAT R26, R21, R18, 0.5 ;  /* 0x3f000000151a7423 */ /* 0x000fe20000002012 */
[----:B------:R-:W-:Y:S01]  /*0f20*/  FFMA R22, R29, 1.4426950216293334961, -R22 ;  /* 0x3fb8aa3b1d167823 */ /* 0x000fe20000000816 */
[----:B------:R-:W-:Y:S01]  /*0f30*/  FADD R24, R15, -12583039 ;  /* 0xcb40007f0f187421 */ /* 0x000fe20000000000 */
[----:B------:R-:W1:Y:S01]  /*0f40*/  MUFU.EX2 R14, R14 ;  /* 0x0000000e000e7308 */ /* 0x000e620000000800 */
[----:B------:R-:W-:Y:S01]  /*0f50*/  FFMA.RM R9, R26, R9, 12582913 ;  /* 0x4b4000011a097423 */ /* 0x000fe20000004009 */
[----:B------:R-:W-:Y:S01]  /*0f60*/  FFMA R18, R29, 1.925963033500011079e-08, R22 ;  /* 0x32a570601d127823 */ /* 0x000fe20000000016 */
[----:B------:R-:W-:-:S02]  /*0f70*/  FFMA R24, R23, 1.4426950216293334961, -R24 ;  /* 0x3fb8aa3b17187823 */ /* 0x000fc40000000818 */
[----:B------:R-:W-:Y:S02]  /*0f80*/  FADD R22, R9, -12583039 ;  /* 0xcb40007f09167421 */ /* 0x000fe40000000000 */
[----:B------:R-:W-:Y:S01]  /*0f90*/  FFMA R24, R23, 1.925963033500011079e-08, R24 ;  /* 0x32a5706017187823 */ /* 0x000fe20000000018 */
[----:B------:R-:W2:Y:S01]  /*0fa0*/  MUFU.EX2 R20, R20 ;  /* 0x0000001400147308 */ /* 0x000ea20000000800 */
[----:B------:R-:W-:Y:S01]  /*0fb0*/  FFMA R26, R21, 1.4426950216293334961, -R22 ;  /* 0x3fb8aa3b151a7823 */ /* 0x000fe20000000816 */
[----:B------:R-:W-:Y:S01]  /*0fc0*/  SHF.L.U32 R23, R10, 0x17, RZ ;  /* 0x000000170a177819 */ /* 0x000fe200000006ff */
[----:B------:R-:W-:Y:S01]  /*0fd0*/  IMAD.SHL.U32 R22, R3, 0x800000, RZ ;  /* 0x0080000003167824 */ /* 0x000fe200078e00ff */
[----:B------:R-:W-:Y:S01]  /*0fe0*/  SHF.L.U32 R3, R9, 0x17, RZ ;  /* 0x0000001709037819 */ /* 0x000fe200000006ff */
[----:B------:R-:W-:Y:S02]  /*0ff0*/  FFMA R26, R21, 1.925963033500011079e-08, R26 ;  /* 0x32a57060151a7823 */ /* 0x000fe4000000001a */
[----:B0-----:R-:W-:Y:S01]  /*1000*/  FFMA R13, R23, R13, R8 ;  /* 0x0000000d170d7223 */ /* 0x001fe20000000008 */
[----:B------:R-:W0:Y:S01]  /*1010*/  MUFU.EX2 R18, R18 ;  /* 0x0000001200127308 */ /* 0x000e220000000800 */
[----:B------:R-:W-:-:S02]  /*1020*/  SHF.L.U32 R8, R11, 0x17, RZ ;  /* 0x000000170b087819 */ /* 0x000fc400000006ff */
[----:B-1----:R-:W-:-:S05]  /*1030*/  FFMA R13, R22, R14, R13 ;  /* 0x0000000e160d7223 */ /* 0x002fca000000000d */
[----:B------:R-:W1:Y:S01]  /*1040*/  MUFU.EX2 R10, R24 ;  /* 0x00000018000a7308 */ /* 0x000e620000000800 */
[----:B--2---:R-:W-:Y:S01]  /*1050*/  FFMA R13, R8, R20, R13 ;  /* 0x00000014080d7223 */ /* 0x004fe2000000000d */
[----:B------:R-:W-:-:S06]  /*1060*/  IMAD.SHL.U32 R8, R15, 0x800000, RZ ;  /* 0x008000000f087824 */ /* 0x000fcc00078e00ff */
[----:B------:R-:W2:Y:S01]  /*1070*/  MUFU.EX2 R26, R26 ;  /* 0x0000001a001a7308 */ /* 0x000ea20000000800 */
[----:B0-----:R-:W-:-:S04]  /*1080*/  FFMA R13, R12, R18, R13 ;  /* 0x000000120c0d7223 */ /* 0x001fc8000000000d */
[----:B-1----:R-:W-:-:S04]  /*1090*/  FFMA R8, R8, R10, R13 ;  /* 0x0000000a08087223 */ /* 0x002fc8000000000d */
[----:B--2---:R-:W-:Y:S01]  /*10a0*/  FFMA R3, R3, R26, R8 ;  /* 0x0000001a03037223 */ /* 0x004fe20000000008 */
[----:B------:R-:W-:Y:S06]  /*10b0*/  BRA.U UP0, `(.L_x_6) ;  /* 0xfffffff900607547 */ /* 0x000fec000b83ffff */
.L_x_5:
[----:B------:R-:W0:Y:S02]  /*10c0*/  LDCU UR12, c[0x0][0x394] ;  /* 0x00007280ff0c77ac */ /* 0x000e240008000800 */
[----:B0-----:R-:W-:-:S04]  /*10d0*/  ULOP3.LUT UR4, UR12, 0x7, URZ, 0xc0, !UPT ;  /* 0x000000070c047892 */ /* 0x001fc8000f8ec0ff */
[----:B------:R-:W-:-:S04]  /*10e0*/  UISETP.NE.U32.AND UP0, UPT, UR4, URZ, UPT ;  /* 0x000000ff0400728c */ /* 0x000fc8000bf05070 */
[----:B------:R-:W-:-:S09]  /*10f0*/  UISETP.NE.AND.EX UP0, UPT, URZ, URZ, UPT, UP0 ;  /* 0x000000ffff00728c */ /* 0x000fd2000bf05300 */
[----:B------:R-:W-:Y:S05]  /*1100*/  BRA.U !UP0, `(.L_x_4) ;  /* 0x0000000508e87547 */ /* 0x000fea000b800000 */
[----:B------:R-:W-:Y:S02]  /*1110*/  UISETP.GE.U32.AND UP1, UPT, UR4, 0x4, UPT ;  /* 0x000000040400788c */ /* 0x000fe4000bf26070 */
[----:B------:R-:W-:Y:S02]  /*1120*/  ULOP3.LUT UR7, UR12, 0x3, URZ, 0xc0, !UPT ;  /* 0x000000030c077892 */ /* 0x000fe4000f8ec0ff */
[----:B------:R-:W-:Y:S02]  /*1130*/  UISETP.GE.U32.AND.EX UP1, UPT, URZ, URZ, UPT, UP1 ;  /* 0x000000ffff00728c */ /* 0x000fe4000bf26110 */
[----:B------:R-:W-:-:S04]  /*1140*/  UISETP.NE.U32.AND UP0, UPT, UR7, URZ, UPT ;  /* 0x000000ff0700728c */ /* 0x000fc8000bf05070 */
[----:B------:R-:W-:-:S03]  /*1150*/  UISETP.NE.AND.EX UP0, UPT, URZ, URZ, UPT, UP0 ;  /* 0x000000ffff00728c */ /* 0x000fc6000bf05300 */
[----:B------:R-:W-:Y:S08]  /*1160*/  BRA.U !UP1, `(.L_x_7) ;  /* 0x0000000109e87547 */ /* 0x000ff0000b800000 */
[----:B------:R-:W0:Y:S02]  /*1170*/  LDC R0, c[0x0][0x390] ;  /* 0x0000e400ff007b82 */ /* 0x000e240000000800 */
[C---:B0-----:R-:W-:Y:S01]  /*1180*/  IMAD R7, R0.reuse, UR6, RZ ;  /* 0x0000000600077c24 */ /* 0x041fe2000f8e02ff */
[----:B------:R-:W-:Y:S01]  /*1190*/  SHF.R.U32.HI R21, RZ, 0x1e, R0 ;  /* 0x0000001eff157819 */ /* 0x000fe20000011600 */
[----:B------:R-:W-:-:S04]  /*11a0*/  IMAD.WIDE.U32 R8, R0, UR5, RZ ;  /* 0x0000000500087c25 */ /* 0x000fc8000f8e00ff */
[----:B------:R-:W-:Y:S01]  /*11b0*/  IMAD.SHL.U32 R15, R0, 0x4, RZ ;  /* 0x00000004000f7824 */ /* 0x000fe200078e00ff */
[----:B------:R-:W-:Y:S02]  /*11c0*/  IADD3 R7, PT, PT, R9, R7, RZ ;  /* 0x0000000709077210 */ /* 0x000fe40007ffe0ff */
[----:B------:R-:W-:-:S04]  /*11d0*/  LEA R10, P0, R8, R4, 0x2 ;  /* 0x00000004080a7211 */ /* 0x000fc800078010ff */
[----:B------:R-:W-:Y:S02]  /*11e0*/  LEA.HI.X R11, R8, R5, R7, 0x2, P0 ;  /* 0x00000005080b7211 */ /* 0x000fe400000f1407 */
[----:B------:R-:W-:-:S03]  /*11f0*/  IADD3 R8, P0, PT, R15, R10, RZ ;  /* 0x0000000a0f087210 */ /* 0x000fc60007f1e0ff */
[----:B------:R-:W2:Y:S01]  /*1200*/  LDG.E R7, desc[UR14][R10.64] ;  /* 0x0000000e0a077981 */ /* 0x000ea2000c1e1900 */
[----:B------:R-:W-:Y:S02]  /*1210*/  IADD3.X R9, PT, PT, R21, R11, RZ, P0, !PT ;  /* 0x0000000b15097210 */ /* 0x000fe400007fe4ff */
[----:B------:R-:W-:-:S03]  /*1220*/  IADD3 R12, P0, PT, R15, R8, RZ ;  /* 0x000000080f0c7210 */ /* 0x000fc60007f1e0ff */
[----:B------:R-:W3:Y:S01]  /*1230*/  LDG.E R17, desc[UR14][R8.64] ;  /* 0x0000000e08117981 */ /* 0x000ee2000c1e1900 */
[----:B------:R-:W-:Y:S02]  /*1240*/  IADD3.X R13, PT, PT, R21, R9, RZ, P0, !PT ;  /* 0x00000009150d7210 */ /* 0x000fe400007fe4ff */
[----:B------:R-:W-:-:S03]  /*1250*/  IADD3 R14, P0, PT, R15, R12, RZ ;  /* 0x0000000c0f0e7210 */ /* 0x000fc60007f1e0ff */
[----:B------:R-:W4:Y:S02]  /*1260*/  LDG.E R19, desc[UR14][R12.64] ;  /* 0x0000000e0c137981 */ /* 0x000f24000c1e1900 */
[----:B------:R-:W-:-:S06]  /*1270*/  IMAD.X R15, R21, 0x1, R13, P0 ;  /* 0x00000001150f7824 */ /* 0x000fcc00000e060d */
[----:B------:R-:W4:Y:S01]  /*1280*/  LDG.E R15, desc[UR14][R14.64] ;  /* 0x0000000e0e0f7981 */ /* 0x000f22000c1e1900 */
[----:B------:R-:W-:Y:S01]  /*1290*/  HFMA2 R18, -RZ, RZ, 0.96630859375, -0.0022525787353515625 ;  /* 0x3bbb989dff127431 */ /* 0x000fe200000001ff */
[----:B------:R-:W-:Y:S01]  /*12a0*/  MOV R20, 0x437c0000 ;  /* 0x437c000000147802 */ /* 0x000fe20000000f00 */
[----:B------:R-:W-:-:S04]  /*12b0*/  UIADD3 UR5, UP1, UPT, UR5, 0x4, URZ ;  /* 0x0000000405057890 */ /* 0x000fc8000ff3e0ff */
[----:B------:R-:W-:Y:S01]  /*12c0*/  UIADD3.X UR6, UPT, UPT, URZ, UR6, URZ, UP1, !UPT ;  /* 0x00000006ff067290 */ /* 0x000fe20008ffe4ff */
[----:B--2--5:R-:W-:-:S04]  /*12d0*/  FADD R16, R7, -R6 ;  /* 0x8000000607107221 */ /* 0x024fc80000000000 */
[----:B------:R-:W-:Y:S01]  /*12e0*/  FFMA.SAT R0, R16, R18, 0.5 ;  /* 0x3f00000010007423 */ /* 0x000fe20000002012 */
[----:B---3--:R-:W-:-:S03]  /*12f0*/  FADD R17, R17, -R6 ;  /* 0x8000000611117221 */ /* 0x008fc60000000000 */
[----:B------:R-:W-:Y:S01]  /*1300*/  FFMA.RM R0, R0, R20, 12582913 ;  /* 0x4b40000100007423 */ /* 0x000fe20000004014 */
[----:B------:R-:W-:Y:S01]  /*1310*/  FFMA.SAT R7, R17, R18, 0.5 ;  /* 0x3f00000011077423 */ /* 0x000fe20000002012 */
[--C-:B----4-:R-:W-:Y:S02]  /*1320*/  FADD R9, R19, -R6.reuse ;  /* 0x8000000613097221 */ /* 0x110fe40000000000 */
[C---:B------:R-:W-:Y:S01]  /*1330*/  FADD R11, R0.reuse, -12583039 ;  /* 0xcb40007f000b7421 */ /* 0x040fe20000000000 */
[----:B------:R-:W-:Y:S01]  /*1340*/  FFMA.RM R7, R7, R20, 12582913 ;  /* 0x4b40000107077423 */ /* 0x000fe20000004014 */
[----:B------:R-:W-:Y:S02]  /*1350*/  IMAD.SHL.U32 R0, R0, 0x800000, RZ ;  /* 0x0080000000007824 */ /* 0x000fe400078e00ff */
[----:B------:R-:W-:Y:S01]  /*1360*/  FFMA.SAT R8, R9, R18, 0.5 ;  /* 0x3f00000009087423 */ /* 0x000fe20000002012 */
[----:B------:R-:W-:Y:S01]  /*1370*/  FFMA R11, R16, 1.4426950216293334961, -R11 ;  /* 0x3fb8aa3b100b7823 */ /* 0x000fe2000000080b */
[C---:B------:R-:W-:Y:S01]  /*1380*/  FADD R10, R7.reuse, -12583039 ;  /* 0xcb40007f070a7421 */ /* 0x040fe20000000000 */
[----:B------:R-:W-:Y:S01]  /*1390*/  SHF.L.U32 R7, R7, 0x17, RZ ;  /* 0x0000001707077819 */ /* 0x000fe200000006ff */
[----:B------:R-:W-:Y:S01]  /*13a0*/  FADD R15, R15, -R6 ;  /* 0x800000060f0f7221 */ /* 0x000fe20000000000 */
[----:B------:R-:W-:Y:S01]  /*13b0*/  FFMA.RM R8, R8, R20, 12582913 ;  /* 0x4b40000108087423 */ /* 0x000fe20000004014 */
[----:B------:R-:W-:Y:S01]  /*13c0*/  FFMA R11, R16, 1.925963033500011079e-08, R11 ;  /* 0x32a57060100b7823 */ /* 0x000fe2000000000b */
[----:B------:R-:W-:Y:S01]  /*13d0*/  FFMA R10, R17, 1.4426950216293334961, -R10 ;  /* 0x3fb8aa3b110a7823 */ /* 0x000fe2000000080a */
[----:B------:R-:W-:Y:S01]  /*13e0*/  FFMA.SAT R13, R15, R18, 0.5 ;  /* 0x3f0000000f0d7423 */ /* 0x000fe20000002012 */
[----:B------:R-:W-:-:S02]  /*13f0*/  FADD R12, R8, -12583039 ;  /* 0xcb40007f080c7421 */ /* 0x000fc40000000000 */
[----:B------:R-:W-:Y:S01]  /*1400*/  FFMA R10, R17, 1.925963033500011079e-08, R10 ;  /* 0x32a57060110a7823 */ /* 0x000fe2000000000a */
[----:B------:R-:W-:Y:S01]  /*1410*/  FFMA.RM R13, R13, R20, 12582913 ;  /* 0x4b4000010d0d7423 */ /* 0x000fe20000004014 */
[----:B------:R-:W-:Y:S01]  /*1420*/  FFMA R12, R9, 1.4426950216293334961, -R12 ;  /* 0x3fb8aa3b090c7823 */ /* 0x000fe2000000080c */
[----:B------:R-:W0:Y:S02]  /*1430*/  MUFU.EX2 R11, R11 ;  /* 0x0000000b000b7308 */ /* 0x000e240000000800 */
[----:B------:R-:W-:Y:S01]  /*1440*/  FADD R14, R13, -12583039 ;  /* 0xcb40007f0d0e7421 */ /* 0x000fe20000000000 */
[----:B------:R-:W-:-:S03]  /*1450*/  FFMA R12, R9, 1.925963033500011079e-08, R12 ;  /* 0x32a57060090c7823 */ /* 0x000fc6000000000c */
[C---:B------:R-:W-:Y:S02]  /*1460*/  FFMA R14, R15.reuse, 1.4426950216293334961, -R14 ;  /* 0x3fb8aa3b0f0e7823 */ /* 0x040fe4000000080e */
[----:B------:R-:W1:Y:S02]  /*1470*/  MUFU.EX2 R10, R10 ;  /* 0x0000000a000a7308 */ /* 0x000e640000000800 */
[----:B------:R-:W-:-:S06]  /*1480*/  FFMA R14, R15, 1.925963033500011079e-08, R14 ;  /* 0x32a570600f0e7823 */ /* 0x000fcc000000000e */
[----:B------:R-:W2:Y:S01]  /*1490*/  MUFU.EX2 R12, R12 ;  /* 0x0000000c000c7308 */ /* 0x000ea20000000800 */
[----:B0-----:R-:W-:Y:S01]  /*14a0*/  FFMA R0, R0, R11, R3 ;  /* 0x0000000b00007223 */ /* 0x001fe20000000003 */
[----:B------:R-:W-:Y:S01]  /*14b0*/  SHF.L.U32 R3, R8, 0x17, RZ ;  /* 0x0000001708037819 */ /* 0x000fe200000006ff */
[----:B------:R-:W-:-:S05]  /*14c0*/  IMAD.SHL.U32 R8, R13, 0x800000, RZ ;  /* 0x008000000d087824 */ /* 0x000fca00078e00ff */
[----:B------:R-:W0:Y:S01]  /*14d0*/  MUFU.EX2 R14, R14 ;  /* 0x0000000e000e7308 */ /* 0x000e220000000800 */
[----:B-1----:R-:W-:-:S04]  /*14e0*/  FFMA R0, R7, R10, R0 ;  /* 0x0000000a07007223 */ /* 0x002fc80000000000 */
[----:B--2---:R-:W-:-:S04]  /*14f0*/  FFMA R3, R3, R12, R0 ;  /* 0x0000000c03037223 */ /* 0x004fc80000000000 */
[----:B0-----:R-:W-:-:S07]  /*1500*/  FFMA R3, R8, R14, R3 ;  /* 0x0000000e08037223 */ /* 0x001fce0000000003 */
.L_x_7:
[----:B------:R-:W-:Y:S05]  /*1510*/  BRA.U !UP0, `(.L_x_4) ;  /* 0x0000000108e47547 */ /* 0x000fea000b800000 */
[----:B------:R-:W-:Y:S02]  /*1520*/  UISETP.NE.U32.AND UP1, UPT, UR7, 0x1, UPT ;  /* 0x000000010700788c */ /* 0x000fe4000bf25070 */
[----:B------:R-:W-:Y:S02]  /*1530*/  ULOP3.LUT UR4, UR12, 0x1, URZ, 0xc0, !UPT ;  /* 0x000000010c047892 */ /* 0x000fe4000f8ec0ff */
[----:B------:R-:W-:Y:S02]  /*1540*/  UISETP.NE.AND.EX UP1, UPT, URZ, URZ, UPT, UP1 ;  /* 0x000000ffff00728c */ /* 0x000fe4000bf25310 */
[----:B------:R-:W-:-:S04]  /*1550*/  UISETP.NE.U32.AND UP0, UPT, UR4, 0x1, UPT ;  /* 0x000000010400788c */ /* 0x000fc8000bf05070 */
[----:B------:R-:W-:-:S03]  /*1560*/  UISETP.NE.U32.AND.EX UP0, UPT, URZ, URZ, UPT, UP0 ;  /* 0x000000ffff00728c */ /* 0x000fc6000bf05100 */
[----:B------:R-:W-:Y:S08]  /*1570*/  BRA.U !UP1, `(.L_x_8) ;  /* 0x0000000109807547 */ /* 0x000ff0000b800000 */
[----:B------:R-:W0:Y:S02]  /*1580*/  LDC R7, c[0x0][0x390] ;  /* 0x0000e400ff077b82 */ /* 0x000e240000000800 */
[C---:B0-----:R-:W-:Y:S02]  /*1590*/  IMAD R11, R7.reuse, UR6, RZ ;  /* 0x00000006070b7c24 */ /* 0x041fe4000f8e02ff */
[----:B------:R-:W-:-:S05]  /*15a0*/  IMAD.WIDE.U32 R8, R7, UR5, RZ ;  /* 0x0000000507087c25 */ /* 0x000fca000f8e00ff */
[----:B------:R-:W-:Y:S02]  /*15b0*/  IADD3 R11, PT, PT, R9, R11, RZ ;  /* 0x0000000b090b7210 */ /* 0x000fe40007ffe0ff */
[----:B------:R-:W-:-:S04]  /*15c0*/  LEA R10, P0, R8, R4, 0x2 ;  /* 0x00000004080a7211 */ /* 0x000fc800078010ff */
[----:B------:R-:W-:Y:S02]  /*15d0*/  LEA.HI.X R11, R8, R5, R11, 0x2, P0 ;  /* 0x00000005080b7211 */ /* 0x000fe400000f140b */
[----:B------:R-:W-:-:S04]  /*15e0*/  LEA R8, P0, R7, R10, 0x2 ;  /* 0x0000000a07087211 */ /* 0x000fc800078010ff */
[----:B------:R-:W-:Y:S02]  /*15f0*/  LEA.HI.X R9, R7, R11, RZ, 0x2, P0 ;  /* 0x0000000b07097211 */ /* 0x000fe400000f14ff */
[----:B------:R-:W2:Y:S04]  /*1600*/  LDG.E R11, desc[UR14][R10.64] ;  /* 0x0000000e0a0b7981 */ /* 0x000ea8000c1e1900 */
[----:B------:R-:W3:Y:S01]  /*1610*/  LDG.E R9, desc[UR14][R8.64] ;  /* 0x0000000e08097981 */ /* 0x000ee2000c1e1900 */
[----:B------:R-:W-:Y:S02]  /*1620*/  HFMA2 R7, -RZ, RZ, 0.96630859375, -0.0022525787353515625 ;  /* 0x3bbb989dff077431 */ /* 0x000fe400000001ff */
[----:B------:R-:W-:Y:S01]  /*1630*/  IMAD.MOV.U32 R13, RZ, RZ, 0x437c0000 ;  /* 0x437c0000ff0d7424 */ /* 0x000fe200078e00ff */
[----:B------:R-:W-:-:S04]  /*1640*/  UIADD3 UR5, UP1, UPT, UR5, 0x2, URZ ;  /* 0x0000000205057890 */ /* 0x000fc8000ff3e0ff */
[----:B------:R-:W-:Y:S01]  /*1650*/  UIADD3.X UR6, UPT, UPT, URZ, UR6, URZ, UP1, !UPT ;  /* 0x00000006ff067290 */ /* 0x000fe20008ffe4ff */
[----:B--2--5:R-:W-:-:S04]  /*1660*/  FADD R0, R11, -R6 ;  /* 0x800000060b007221 */ /* 0x024fc80000000000 */
[----:B------:R-:W-:Y:S01]  /*1670*/  FFMA.SAT R12, R0, R7, 0.5 ;  /* 0x3f000000000c7423 */ /* 0x000fe20000002007 */
[----:B---3--:R-:W-:-:S03]  /*1680*/  FADD R14, R9, -R6 ;  /* 0x80000006090e7221 */ /* 0x008fc60000000000 */
[----:B------:R-:W-:Y:S01]  /*1690*/  FFMA.RM R12, R12, R13, 12582913 ;  /* 0x4b4000010c0c7423 */ /* 0x000fe2000000400d */
[----:B------:R-:W-:-:S03]  /*16a0*/  FFMA.SAT R16, R14, R7, 0.5 ;  /* 0x3f0000000e107423 */ /* 0x000fc60000002007 */
[----:B------:R-:W-:Y:S01]  /*16b0*/  FADD R7, R12, -12583039 ;  /* 0xcb40007f0c077421 */ /* 0x000fe20000000000 */
[----:B------:R-:W-:Y:S01]  /*16c0*/  FFMA.RM R16, R16, R13, 12582913 ;  /* 0x4b40000110107423 */ /* 0x000fe2000000400d */
[----:B------:R-:W-:Y:S02]  /*16d0*/  SHF.L.U32 R12, R12, 0x17, RZ ;  /* 0x000000170c0c7819 */ /* 0x000fe400000006ff */
[----:B------:R-:W-:Y:S01]  /*16e0*/  FFMA R7, R0, 1.4426950216293334961, -R7 ;  /* 0x3fb8aa3b00077823 */ /* 0x000fe20000000807 */
[C---:B------:R-:W-:Y:S01]  /*16f0*/  FADD R9, R16.reuse, -12583039 ;  /* 0xcb40007f10097421 */ /* 0x040fe20000000000 */
[----:B------:R-:W-:Y:S02]  /*1700*/  SHF.L.U32 R16, R16, 0x17, RZ ;  /* 0x0000001710107819 */ /* 0x000fe400000006ff */
[----:B------:R-:W-:Y:S01]  /*1710*/  FFMA R7, R0, 1.925963033500011079e-08, R7 ;  /* 0x32a5706000077823 */ /* 0x000fe20000000007 */
[----:B------:R-:W-:-:S04]  /*1720*/  FFMA R9, R14, 1.4426950216293334961, -R9 ;  /* 0x3fb8aa3b0e097823 */ /* 0x000fc80000000809 */
[----:B------:R-:W-:Y:S01]  /*1730*/  FFMA R9, R14, 1.925963033500011079e-08, R9 ;  /* 0x32a570600e097823 */ /* 0x000fe20000000009 */
[----:B------:R-:W0:Y:S08]  /*1740*/  MUFU.EX2 R7, R7 ;  /* 0x0000000700077308 */ /* 0x000e300000000800 */
[----:B------:R-:W1:Y:S01]  /*1750*/  MUFU.EX2 R9, R9 ;  /* 0x0000000900097308 */ /* 0x000e620000000800 */
[----:B0-----:R-:W-:-:S04]  /*1760*/  FFMA R3, R12, R7, R3 ;  /* 0x000000070c037223 */ /* 0x001fc80000000003 */
[----:B-1----:R-:W-:-:S07]  /*1770*/  FFMA R3, R16, R9, R3 ;  /* 0x0000000910037223 */ /* 0x002fce0000000003 */
.L_x_8:
[----:B------:R-:W-:Y:S05]  /*1780*/  BRA.U UP0, `(.L_x_4) ;  /* 0x0000000100487547 */ /* 0x000fea000b800000 */
[----:B------:R-:W0:Y:S02]  /*1790*/  LDC R8, c[0x0][0x390] ;  /* 0x0000e400ff087b82 */ /* 0x000e240000000800 */
[C---:B0-----:R-:W-:Y:S02]  /*17a0*/  IMAD R7, R8.reuse, UR6, RZ ;  /* 0x0000000608077c24 */ /* 0x041fe4000f8e02ff */
[----:B------:R-:W-:-:S04]  /*17b0*/  IMAD.WIDE.U32 R8, R8, UR5, RZ ;  /* 0x0000000508087c25 */ /* 0x000fc8000f8e00ff */
[----:B------:R-:W-:Y:S01]  /*17c0*/  IMAD.IADD R7, R9, 0x1, R7 ;  /* 0x0000000109077824 */ /* 0x000fe200078e0207 */
[----:B------:R-:W-:-:S04]  /*17d0*/  LEA R10, P0, R8, R4, 0x2 ;  /* 0x00000004080a7211 */ /* 0x000fc800078010ff */
[----:B------:R-:W-:-:S06]  /*17e0*/  LEA.HI.X R11, R8, R5, R7, 0x2, P0 ;  /* 0x00000005080b7211 */ /* 0x000fcc00000f1407 */
[----:B------:R-:W2:Y:S01]  /*17f0*/  LDG.E R11, desc[UR14][R10.64] ;  /* 0x0000000e0a0b7981 */ /* 0x000ea2000c1e1900 */
[----:B------:R-:W-:Y:S01]  /*1800*/  HFMA2 R8, -RZ, RZ, 3.7421875, 0 ;  /* 0x437c0000ff087431 */ /* 0x000fe200000001ff */
[----:B------:R-:W-:Y:S01]  /*1810*/  MOV R7, 0x3bbb989d ;  /* 0x3bbb989d00077802 */ /* 0x000fe20000000f00 */
[----:B--2--5:R-:W-:-:S04]  /*1820*/  FADD R0, R11, -R6 ;  /* 0x800000060b007221 */ /* 0x024fc80000000000 */
[----:B------:R-:W-:-:S04]  /*1830*/  FFMA.SAT R7, R0, R7, 0.5 ;  /* 0x3f00000000077423 */ /* 0x000fc80000002007 */
[----:B------:R-:W-:-:S04]  /*1840*/  FFMA.RM R7, R7, R8, 12582913 ;  /* 0x4b40000107077423 */ /* 0x000fc80000004008 */
[----:B------:R-:W-:-:S04]  /*1850*/  FADD R9, R7, -12583039 ;  /* 0xcb40007f07097421 */ /* 0x000fc80000000000 */
[----:B------:R-:W-:-:S04]  /*1860*/  FFMA R9, R0, 1.4426950216293334961, -R9 ;  /* 0x3fb8aa3b00097823 */ /* 0x000fc80000000809 */
[----:B------:R-:W-:Y:S01]  /*1870*/  FFMA R9, R0, 1.925963033500011079e-08, R9 ;  /* 0x32a5706000097823 */ /* 0x000fe20000000009 */
[----:B------:R-:W-:-:S05]  /*1880*/  IMAD.SHL.U32 R0, R7, 0x800000, RZ ;  /* 0x0080000007007824 */ /* 0x000fca00078e00ff */
[----:B------:R-:W0:Y:S02]  /*1890*/  MUFU.EX2 R9, R9 ;  /* 0x0000000900097308 */ /* 0x000e240000000800 */
[----:B0-----:R-:W-:-:S07]  /*18a0*/  FFMA R3, R0, R9, R3 ;  /* 0x0000000900037223 */ /* 0x001fce0000000003 */
.L_x_4:
[----:B------:R-:W-:-:S13]  /*18b0*/  ISETP.NE.AND P0, PT, RZ, UR12, PT ;  /* 0x0000000cff007c0c */ /* 0x000fda000bf05270 */
[----:B------:R-:W-:Y:S05]  /*18c0*/  @!P0 EXIT ;  /* 0x000000000000894d */ /* 0x000fea0003800000 */
[----:B------:R-:W-:Y:S01]  /*18d0*/  UISETP.GE.U32.AND UP0, UPT, UR12, 0x4, UPT ;  /* 0x000000040c00788c */ /* 0x000fe2000bf06070 */
[----:B------:R-:W-:Y:S01]  /*18e0*/  UMOV UR5, URZ ;  /* 0x000000ff00057c82 */ /* 0x000fe20008000000 */
[----:B------:R-:W-:-:S07]  /*18f0*/  UMOV UR6, URZ ;  /* 0x000000ff00067c82 */ /* 0x000fce0008000000 */
[----:B------:R-:W-:Y:S05]  /*1900*/  BRA.U !UP0, `(.L_x_9) ;  /* 0x0000000908487547 */ /* 0x000fea000b800000 */
[----:B------:R-:W0:Y:S01]  /*1910*/  LDCU UR10, c[0x0][0x390] ;  /* 0x00007200ff0a77ac */ /* 0x000e220008000800 */
[----:B------:R-:W1:Y:S01]  /*1920*/  LDC R7, c[0x0][0x390] ;  /* 0x0000e400ff077b82 */ /* 0x000e620000000800 */
[----:B------:R-:W-:Y:S01]  /*1930*/  SHF.L.U32 R14, R2, 0x2, RZ ;  /* 0x00000002020e7819 */ /* 0x000fe200000006ff */
[----:B------:R-:W0:Y:S01]  /*1940*/  LDCU.128 UR4, c[0x0][0x380] ;  /* 0x00007000ff0477ac */ /* 0x000e220008000c00 */
[----:B------:R-:W-:Y:S01]  /*1950*/  SHF.R.U32.HI R16, RZ, 0x1e, R2 ;  /* 0x0000001eff107819 */ /* 0x000fe20000011602 */
[----:B------:R-:W2:Y:S01]  /*1960*/  LDCU.64 UR18, c[0x0][0x380] ;  /* 0x00007000ff1277ac */ /* 0x000ea20008000a00 */
[----:B------:R-:W3:Y:S01]  /*1970*/  LDCU.64 UR16, c[0x0][0x388] ;  /* 0x00007100ff1077ac */ /* 0x000ee20008000a00 */
[----:B0-----:R-:W-:Y:S02]  /*1980*/  UIMAD.WIDE.U32 UR8, UR10, 0x8, UR6 ;  /* 0x000000080a0878a5 */ /* 0x001fe4000f8e0006 */
[----:B------:R-:W-:Y:S02]  /*1990*/  UIMAD.WIDE.U32 UR10, UR10, 0x4, UR4 ;  /* 0x000000040a0a78a5 */ /* 0x000fe4000f8e0004 */
[----:B------:R-:W-:Y:S01]  /*19a0*/  ULOP3.LUT UR5, UR12, 0xfffffffc, URZ, 0xc0, !UPT ;  /* 0xfffffffc0c057892 */ /* 0x000fe2000f8ec0ff */
[----:B------:R-:W-:Y:S01]  /*19b0*/  UMOV UR6, URZ ;  /* 0x000000ff00067c82 */ /* 0x000fe20008000000 */
[----:B------:R-:W-:-:S05]  /*19c0*/  UMOV UR4, URZ ;  /* 0x000000ff00047c82 */ /* 0x000fca0008000000 */
[----:B--23--:R-:W-:-:S05]  /*19d0*/  UMOV UR12, UR5 ;  /* 0x00000005000c7c82 */ /* 0x00cfca0008000000 */
.L_x_18:
[----:B0-----:R-:W-:-:S04]  /*19e0*/  IADD3 R8, P0, PT, R14, UR16, RZ ;  /* 0x000000100e087c10 */ /* 0x001fc8000ff1e0ff */
[----:B------:R-:W-:-:S05]  /*19f0*/  IADD3.X R9, PT, PT, R16, UR17, RZ, P0, !PT ;  /* 0x0000001110097c10 */ /* 0x000fca00087fe4ff */
[----:B------:R-:W2:Y:S01]  /*1a00*/  LDG.E R11, desc[UR14][R8.64] ;  /* 0x0000000e080b7981 */ /* 0x000ea2000c1e1900 */
[----:B------:R-:W-:Y:S02]  /*1a10*/  HFMA2 R0, -RZ, RZ, 0.96630859375, -0.0022525787353515625 ;  /* 0x3bbb989dff007431 */ /* 0x000fe400000001ff */
[----:B------:R-:W-:Y:S01]  /*1a20*/  IMAD.MOV.U32 R13, RZ, RZ, 0x437c0000 ;  /* 0x437c0000ff0d7424 */ /* 0x000fe200078e00ff */
[----:B------:R-:W0:Y:S01]  /*1a30*/  MUFU.RCP R12, R3 ;  /* 0x00000003000c7308 */ /* 0x000e220000001000 */
[----:B------:R-:W-:Y:S01]  /*1a40*/  UIADD3 UR12, UP0, UPT, UR12, -0x4, URZ ;  /* 0xfffffffc0c0c7890 */ /* 0x000fe2000ff1e0ff */
[----:B------:R-:W-:Y:S03]  /*1a50*/  BSSY.RECONVERGENT B0, `(.L_x_10) ;  /* 0x0000016000007945 */ /* 0x000fe60003800200 */
[----:B------:R-:W-:Y:S02]  /*1a60*/  UIADD3.X UR4, UPT, UPT, UR4, -0x1, URZ, UP0, !UPT ;  /* 0xffffffff04047890 */ /* 0x000fe400087fe4ff */
[----:B------:R-:W-:-:S04]  /*1a70*/  UISETP.NE.U32.AND UP0, UPT, UR12, URZ, UPT ;  /* 0x000000ff0c00728c */ /* 0x000fc8000bf05070 */
[----:B------:R-:W-:Y:S01]  /*1a80*/  UISETP.NE.AND.EX UP0, UPT, UR4, URZ, UPT, UP0 ;  /* 0x000000ff0400728c */ /* 0x000fe2000bf05300 */
[----:B--2--5:R-:W-:-:S04]  /*1a90*/  FADD R11, R11, -R6 ;  /* 0x800000060b0b7221 */ /* 0x024fc80000000000 */
[----:B------:R-:W-:-:S04]  /*1aa0*/  FFMA.SAT R0, R11, R0, 0.5 ;  /* 0x3f0000000b007423 */ /* 0x000fc80000002000 */
[----:B------:R-:W-:Y:S01]  /*1ab0*/  FFMA.RM R0, R0, R13, 12582913 ;  /* 0x4b40000100007423 */ /* 0x000fe2000000400d */
[----:B0-----:R-:W-:-:S03]  /*1ac0*/  FFMA R13, R12, -R3, 1 ;  /* 0x3f8000000c0d7423 */ /* 0x001fc60000000803 */
[C---:B------:R-:W-:Y:S01]  /*1ad0*/  FADD R10, R0.reuse, -12583039 ;  /* 0xcb40007f000a7421 */ /* 0x040fe20000000000 */
[----:B------:R-:W-:Y:S01]  /*1ae0*/  SHF.L.U32 R0, R0, 0x17, RZ ;  /* 0x0000001700007819 */ /* 0x000fe200000006ff */
[----:B------:R-:W-:Y:S02]  /*1af0*/  FFMA R13, R12, R13, R12 ;  /* 0x0000000d0c0d7223 */ /* 0x000fe4000000000c */
[----:B------:R-:W-:-:S04]  /*1b00*/  FFMA R10, R11, 1.4426950216293334961, -R10 ;  /* 0x3fb8aa3b0b0a7823 */ /* 0x000fc8000000080a */
[----:B------:R-:W-:-:S04]  /*1b10*/  FFMA R10, R11, 1.925963033500011079e-08, R10 ;  /* 0x32a570600b0a7823 */ /* 0x000fc8000000000a */
[----:B------:R-:W0:Y:S02]  /*1b20*/  MUFU.EX2 R11, R10 ;  /* 0x0000000a000b7308 */ /* 0x000e240000000800 */
[----:B0-----:R-:W-:-:S06]  /*1b30*/  FMUL R0, R0, R11 ;  /* 0x0000000b00007220 */ /* 0x001fcc0000400000 */
[----:B------:R-:W0:Y:S01]  /*1b40*/  FCHK P0, R0, R3 ;  /* 0x0000000300007302 */ /* 0x000e220000000000 */
[----:B------:R-:W-:-:S04]  /*1b50*/  FFMA R12, R0, R13, RZ ;  /* 0x0000000d000c7223 */ /* 0x000fc800000000ff */
[----:B------:R-:W-:-:S04]  /*1b60*/  FFMA R10, R12, -R3, R0 ;  /* 0x800000030c0a7223 */ /* 0x000fc80000000000 */
[----:B------:R-:W-:Y:S01]  /*1b70*/  FFMA R15, R13, R10, R12 ;  /* 0x0000000a0d0f7223 */ /* 0x000fe2000000000c */
[----:B0-----:R-:W-:Y:S06]  /*1b80*/  @!P0 BRA `(.L_x_11) ;  /* 0x0000000000088947 */ /* 0x001fec0003800000 */
[----:B------:R-:W-:-:S07]  /*1b90*/  MOV R12, 0x1bb0 ;  /* 0x00001bb0000c7802 */ /* 0x000fce0000000f00 */
[----:B-1----:R-:W-:Y:S05]  /*1ba0*/  CALL.REL.NOINC `($__internal_0_$__cuda_sm3x_div_rn_noftz_f32_slowpath) ;  /* 0x0000000c00987944 */ /* 0x002fea0003c00000 */
.L_x_11:
[----:B------:R-:W-:Y:S05]  /*1bb0*/  BSYNC.RECONVERGENT B0 ;  /* 0x0000000000007941 */ /* 0x000fea0003800200 */
.L_x_10:
[C---:B-1----:R-:W-:Y:S02]  /*1bc0*/  LEA R12, P1, R7.reuse, R8, 0x2 ;  /* 0x00000008070c7211 */ /* 0x042fe400078210ff */
[----:B------:R-:W-:Y:S02]  /*1bd0*/  IADD3 R10, P0, PT, R14, UR18, RZ ;  /* 0x000000120e0a7c10 */ /* 0x000fe4000ff1e0ff */
[----:B------:R-:W-:Y:S02]  /*1be0*/  LEA.HI.X R13, R7, R9, RZ, 0x2, P1 ;  /* 0x00000009070d7211 */ /* 0x000fe400008f14ff */
[----:B------:R-:W-:-:S05]  /*1bf0*/  IADD3.X R11, PT, PT, R16, UR19, RZ, P0, !PT ;  /* 0x00000013100b7c10 */ /* 0x000fca00087fe4ff */
[----:B------:R0:W-:Y:S04]  /*1c00*/  STG.E desc[UR14][R10.64], R15 ;  /* 0x0000000f0a007986 */ /* 0x0001e8000c10190e */
[----:B------:R-:W2:Y:S01]  /*1c10*/  LDG.E R13, desc[UR14][R12.64] ;  /* 0x0000000e0c0d7981 */ /* 0x000ea2000c1e1900 */
[----:B------:R-:W-:Y:S01]  /*1c20*/  MOV R17, 0x3bbb989d ;  /* 0x3bbb989d00117802 */ /* 0x000fe20000000f00 */
[----:B------:R-:W-:Y:S01]  /*1c30*/  IMAD.MOV.U32 R18, RZ, RZ, 0x437c0000 ;  /* 0x437c0000ff127424 */ /* 0x000fe200078e00ff */
[----:B------:R-:W-:Y:S01]  /*1c40*/  BSSY.RECONVERGENT B0, `(.L_x_12) ;  /* 0x0000015000007945 */ /* 0x000fe20003800200 */
[----:B--2---:R-:W-:-:S04]  /*1c50*/  FADD R0, R13, -R6 ;  /* 0x800000060d007221 */ /* 0x004fc80000000000 */
[----:B------:R-:W-:-:S04]  /*1c60*/  FFMA.SAT R17, R0, R17, 0.5 ;  /* 0x3f00000000117423 */ /* 0x000fc80000002011 */
[----:B------:R-:W-:Y:S02]  /*1c70*/  FFMA.RM R17, R17, R18, 12582913 ;  /* 0x4b40000111117423 */ /* 0x000fe40000004012 */
[----:B------:R-:W1:Y:S02]  /*1c80*/  MUFU.RCP R18, R3 ;  /* 0x0000000300127308 */ /* 0x000e640000001000 */
[C---:B------:R-:W-:Y:S01]  /*1c90*/  FADD R19, R17.reuse, -12583039 ;  /* 0xcb40007f11137421 */ /* 0x040fe20000000000 */
[----:B------:R-:W-:-:S03]  /*1ca0*/  SHF.L.U32 R17, R17, 0x17, RZ ;  /* 0x0000001711117819 */ /* 0x000fc600000006ff */
[----:B------:R-:W-:-:S04]  /*1cb0*/  FFMA R19, R0, 1.4426950216293334961, -R19 ;  /* 0x3fb8aa3b00137823 */ /* 0x000fc80000000813 */
[----:B------:R-:W-:-:S04]  /*1cc0*/  FFMA R19, R0, 1.925963033500011079e-08, R19 ;  /* 0x32a5706000137823 */ /* 0x000fc80000000013 */
[----:B------:R-:W2:Y:S01]  /*1cd0*/  MUFU.EX2 R0, R19 ;  /* 0x0000001300007308 */ /* 0x000ea20000000800 */
[----:B-1----:R-:W-:Y:S01]  /*1ce0*/  FFMA R13, R18, -R3, 1 ;  /* 0x3f800000120d7423 */ /* 0x002fe20000000803 */
[----:B--2---:R-:W-:-:S03]  /*1cf0*/  FMUL R17, R17, R0 ;  /* 0x0000000011117220 */ /* 0x004fc60000400000 */
[----:B------:R-:W-:-:S03]  /*1d00*/  FFMA R0, R18, R13, R18 ;  /* 0x0000000d12007223 */ /* 0x000fc60000000012 */
[----:B------:R-:W1:Y:S01]  /*1d10*/  FCHK P0, R17, R3 ;  /* 0x0000000311007302 */ /* 0x000e620000000000 */
[----:B------:R-:W-:-:S04]  /*1d20*/  FFMA R12, R0, R17, RZ ;  /* 0x00000011000c7223 */ /* 0x000fc800000000ff */
[----:B------:R-:W-:-:S04]  /*1d30*/  FFMA R13, R12, -R3, R17 ;  /* 0x800000030c0d7223 */ /* 0x000fc80000000011 */
[----:B0-----:R-:W-:Y:S01]  /*1d40*/  FFMA R15, R0, R13, R12 ;  /* 0x0000000d000f7223 */ /* 0x001fe2000000000c */
[----:B-1----:R-:W-:Y:S06]  /*1d50*/  @!P0 BRA `(.L_x_13) ;  /* 0x00000000000c8947 */ /* 0x002fec0003800000 */
[----:B------:R-:W-:Y:S02]  /*1d60*/  MOV R0, R17 ;  /* 0x0000001100007202 */ /* 0x000fe40000000f00 */
[----:B------:R-:W-:-:S07]  /*1d70*/  MOV R12, 0x1d90 ;  /* 0x00001d90000c7802 */ /* 0x000fce0000000f00 */
[----:B------:R-:W-:Y:S05]  /*1d80*/  CALL.REL.NOINC `($__internal_0_$__cuda_sm3x_div_rn_noftz_f32_slowpath) ;  /* 0x0000000c00207944 */ /* 0x000fea0003c00000 */
.L_x_13:
[----:B------:R-:W-:Y:S05]  /*1d90*/  BSYNC.RECONVERGENT B0 ;  /* 0x0000000000007941 */ /* 0x000fea0003800200 */
.L_x_12:
[C---:B------:R-:W-:Y:S02]  /*1da0*/  IADD3 R12, P0, PT, R14.reuse, UR10, RZ ;  /* 0x0000000a0e0c7c10 */ /* 0x040fe4000ff1e0ff */
[----:B------:R-:W-:Y:S02]  /*1db0*/  IADD3 R18, P1, PT, R14, UR8, RZ ;  /* 0x000000080e127c10 */ /* 0x000fe4000ff3e0ff */
[C---:B------:R-:W-:Y:S02]  /*1dc0*/  IADD3.X R13, PT, PT, R16.reuse, UR11, RZ, P0, !PT ;  /* 0x0000000b100d7c10 */ /* 0x040fe400087fe4ff */
[----:B------:R-:W-:-:S03]  /*1dd0*/  IADD3.X R19, PT, PT, R16, UR9, RZ, P1, !PT ;  /* 0x0000000910137c10 */ /* 0x000fc60008ffe4ff */
[----:B------:R0:W-:Y:S04]  /*1de0*/  STG.E desc[UR14][R12.64], R15 ;  /* 0x0000000f0c007986 */ /* 0x0001e8000c10190e */
[----:B------:R-:W2:Y:S01]  /*1df0*/  LDG.E R19, desc[UR14][R18.64] ;  /* 0x0000000e12137981 */ /* 0x000ea2000c1e1900 */
[----:B------:R-:W-:Y:S02]  /*1e00*/  HFMA2 R20, -RZ, RZ, 3.7421875, 0 ;  /* 0x437c0000ff147431 */ /* 0x000fe400000001ff */
[----:B------:R-:W-:Y:S01]  /*1e10*/  IMAD.MOV.U32 R17, RZ, RZ, 0x3bbb989d ;  /* 0x3bbb989dff117424 */ /* 0x000fe200078e00ff */
[----:B------:R-:W-:Y:S01]  /*1e20*/  BSSY.RECONVERGENT B0, `(.L_x_14) ;  /* 0x0000015000007945 */ /* 0x000fe20003800200 */
[----:B--2---:R-:W-:-:S04]  /*1e30*/  FADD R0, R19, -R6 ;  /* 0x8000000613007221 */ /* 0x004fc80000000000 */
[----:B------:R-:W-:-:S04]  /*1e40*/  FFMA.SAT R17, R0, R17, 0.5 ;  /* 0x3f00000000117423 */ /* 0x000fc80000002011 */
[----:B------:R-:W-:Y:S02]  /*1e50*/  FFMA.RM R17, R17, R20, 12582913 ;  /* 0x4b40000111117423 */ /* 0x000fe40000004014 */
[----:B------:R-:W0:Y:S02]  /*1e60*/  MUFU.RCP R20, R3 ;  /* 0x0000000300147308 */ /* 0x000e240000001000 */
[C---:B------:R-:W-:Y:S01]  /*1e70*/  FADD R21, R17.reuse, -12583039 ;  /* 0xcb40007f11157421 */ /* 0x040fe20000000000 */
[----:B------:R-:W-:-:S03]  /*1e80*/  SHF.L.U32 R17, R17, 0x17, RZ ;  /* 0x0000001711117819 */ /* 0x000fc600000006ff */
[----:B------:R-:W-:-:S04]  /*1e90*/  FFMA R21, R0, 1.4426950216293334961, -R21 ;  /* 0x3fb8aa3b00157823 */ /* 0x000fc80000000815 */
[----:B------:R-:W-:-:S04]  /*1ea0*/  FFMA R21, R0, 1.925963033500011079e-08, R21 ;  /* 0x32a5706000157823 */ /* 0x000fc80000000015 */
[----:B------:R-:W1:Y:S01]  /*1eb0*/  MUFU.EX2 R0, R21 ;  /* 0x0000001500007308 */ /* 0x000e620000000800 */
[----:B0-----:R-:W-:Y:S01]  /*1ec0*/  FFMA R13, R20, -R3, 1 ;  /* 0x3f800000140d7423 */ /* 0x001fe20000000803 */
[----:B-1----:R-:W-:-:S03]  /*1ed0*/  FMUL R17, R17, R0 ;  /* 0x0000000011117220 */ /* 0x002fc60000400000 */
[----:B------:R-:W-:-:S03]  /*1ee0*/  FFMA R0, R20, R13, R20 ;  /* 0x0000000d14007223 */ /* 0x000fc60000000014 */
[----:B------:R-:W0:Y:S01]  /*1ef0*/  FCHK P0, R17, R3 ;  /* 0x0000000311007302 */ /* 0x000e220000000000 */
[----:B------:R-:W-:-:S04]  /*1f00*/  FFMA R12, R0, R17, RZ ;  /* 0x00000011000c7223 */ /* 0x000fc800000000ff */
[----:B------:R-:W-:-:S04]  /*1f10*/  FFMA R13, R12, -R3, R17 ;  /* 0x800000030c0d7223 */ /* 0x000fc80000000011 */
[----:B------:R-:W-:Y:S01]  /*1f20*/  FFMA R15, R0, R13, R12 ;  /* 0x0000000d000f7223 */ /* 0x000fe2000000000c */
[----:B0-----:R-:W-:Y:S06]  /*1f30*/  @!P0 BRA `(.L_x_15) ;  /* 0x00000000000c8947 */ /* 0x001fec0003800000 */
[----:B------:R-:W-:Y:S01]  /*1f40*/  IMAD.MOV.U32 R0, RZ, RZ, R17 ;  /* 0x000000ffff007224 */ /* 0x000fe200078e0011 */
[----:B------:R-:W-:-:S07]  /*1f50*/  MOV R12, 0x1f70 ;  /* 0x00001f70000c7802 */ /* 0x000fce0000000f00 */
[----:B------:R-:W-:Y:S05]  /*1f60*/  CALL.REL.NOINC `($__internal_0_$__cuda_sm3x_div_rn_noftz_f32_slowpath) ;  /* 0x0000000800a87944 */ /* 0x000fea0003c00000 */
.L_x_15:
[----:B------:R-:W-:Y:S05]  /*1f70*/  BSYNC.RECONVERGENT B0 ;  /* 0x0000000000007941 */ /* 0x000fea0003800200 */
.L_x_14:
[----:B------:R-:W-:Y:S01]  /*1f80*/  MOV R12, R8 ;  /* 0x00000008000c7202 */ /* 0x000fe20000000f00 */
[----:B------:R-:W-:Y:S01]  /*1f90*/  UMOV UR7, URZ ;  /* 0x000000ff00077c82 */ /* 0x000fe20008000000 */
[----:B------:R-:W-:Y:S02]  /*1fa0*/  MOV R13, R9 ;  /* 0x00000009000d7202 */ /* 0x000fe40000000f00 */
[C---:B------:R-:W-:Y:S01]  /*1fb0*/  LEA R8, P0, R7.reuse, R10, 0x3 ;  /* 0x0000000a07087211 */ /* 0x040fe200078018ff */
[----:B------:R-:W-:-:S03]  /*1fc0*/  IMAD.WIDE.U32 R12, R7, 0xc, R12 ;  /* 0x0000000c070c7825 */ /* 0x000fc600078e000c */
[----:B------:R-:W-:Y:S01]  /*1fd0*/  LEA.HI.X R9, R7, R11, RZ, 0x3, P0 ;  /* 0x0000000b07097211 */ /* 0x000fe200000f1cff */
[----:B------:R-:W-:-:S04]  /*1fe0*/  VIADD R13, R13, UR7 ;  /* 0x000000070d0d7c36 */ /* 0x000fc80008000000 */
[----:B------:R0:W-:Y:S04]  /*1ff0*/  STG.E desc[UR14][R8.64], R15 ;  /* 0x0000000f08007986 */ /* 0x0001e8000c10190e */
[----:B------:R-:W2:Y:S01]  /*2000*/  LDG.E R13, desc[UR14][R12.64] ;  /* 0x0000000e0c0d7981 */ /* 0x000ea2000c1e1900 */
[----:B------:R-:W-:Y:S01]  /*2010*/  HFMA2 R17, -RZ, RZ, 0.96630859375, -0.0022525787353515625 ;  /* 0x3bbb989dff117431 */ /* 0x000fe200000001ff */
[----:B------:R-:W-:Y:S01]  /*2020*/  MOV R18, 0x437c0000 ;  /* 0x437c000000127802 */ /* 0x000fe20000000f00 */
[----:B------:R-:W-:Y:S01]  /*2030*/  BSSY.RECONVERGENT B0, `(.L_x_16) ;  /* 0x0000016000007945 */ /* 0x000fe20003800200 */
[----:B--2---:R-:W-:-:S04]  /*2040*/  FADD R0, R13, -R6 ;  /* 0x800000060d007221 */ /* 0x004fc80000000000 */
[----:B------:R-:W-:-:S04]  /*2050*/  FFMA.SAT R17, R0, R17, 0.5 ;  /* 0x3f00000000117423 */ /* 0x000fc80000002011 */
[----:B------:R-:W-:Y:S02]  /*2060*/  FFMA.RM R17, R17, R18, 12582913 ;  /* 0x4b40000111117423 */ /* 0x000fe40000004012 */
[----:B------:R-:W0:Y:S02]  /*2070*/  MUFU.RCP R18, R3 ;  /* 0x0000000300127308 */ /* 0x000e240000001000 */
[C---:B------:R-:W-:Y:S01]  /*2080*/  FADD R19, R17.reuse, -12583039 ;  /* 0xcb40007f11137421 */ /* 0x040fe20000000000 */
[----:B------:R-:W-:-:S03]  /*2090*/  IMAD.SHL.U32 R17, R17, 0x800000, RZ ;  /* 0x0080000011117824 */ /* 0x000fc600078e00ff */
        /* <DEDUP_REMOVED lines=11> */
[----:B------:R-:W-:Y:S02]  /*2150*/  MOV R0, R17 ;  /* 0x0000001100007202 */ /* 0x000fe40000000f00 */
[----:B------:R-:W-:-:S07]  /*2160*/  MOV R12, 0x2180 ;  /* 0x00002180000c7802 */ /* 0x000fce0000000f00 */
[----:B------:R-:W-:Y:S05]  /*2170*/  CALL.REL.NOINC `($__internal_0_$__cuda_sm3x_div_rn_noftz_f32_slowpath) ;  /* 0x0000000800247944 */ /* 0x000fea0003c00000 */
[----:B------:R-:W-:-:S07]  /*2180*/  MOV R13, R15 ;  /* 0x0000000f000d7202 */ /* 0x000fce0000000f00 */
.L_x_17:
[----:B------:R-:W-:Y:S05]  /*2190*/  BSYNC.RECONVERGENT B0 ;  /* 0x0000000000007941 */ /* 0x000fea0003800200 */
.L_x_16:
[----:B------:R-:W-:Y:S01]  /*21a0*/  MOV R9, R11 ;  /* 0x0000000b00097202 */ /* 0x000fe20000000f00 */
[----:B------:R-:W-:Y:S01]  /*21b0*/  IMAD.MOV.U32 R8, RZ, RZ, R10 ;  /* 0x000000ffff087224 */ /* 0x000fe200078e000a */
[----:B------:R-:W-:Y:S01]  /*21c0*/  UMOV UR7, URZ ;  /* 0x000000ff00077c82 */ /* 0x000fe20008000000 */
[C---:B------:R-:W-:Y:S02]  /*21d0*/  LEA R14, P0, R7.reuse, R14, 0x4 ;  /* 0x0000000e070e7211 */ /* 0x040fe400078020ff */
[C---:B------:R-:W-:Y:S02]  /*21e0*/  IMAD.WIDE.U32 R8, R7.reuse, 0xc, R8 ;  /* 0x0000000c07087825 */ /* 0x040fe400078e0008 */
[----:B------:R-:W-:-:S03]  /*21f0*/  LEA.HI.X R16, R7, R16, RZ, 0x4, P0 ;  /* 0x0000001007107211 */ /* 0x000fc600000f24ff */
[----:B------:R-:W-:-:S05]  /*2200*/  IADD3 R9, PT, PT, R9, UR7, RZ ;  /* 0x0000000709097c10 */ /* 0x000fca000fffe0ff */
[----:B------:R0:W-:Y:S01]  /*2210*/  STG.E desc[UR14][R8.64], R13 ;  /* 0x0000000d08007986 */ /* 0x0001e2000c10190e */
[----:B------:R-:W-:Y:S05]  /*2220*/  BRA.U UP0, `(.L_x_18) ;  /* 0xfffffff500ec7547 */ /* 0x000fea000b83ffff */
.L_x_9:
[----:B------:R-:W1:Y:S02]  /*2230*/  LDCU UR7, c[0x0][0x394] ;  /* 0x00007280ff0777ac */ /* 0x000e640008000800 */
[----:B-1----:R-:W-:-:S06]  /*2240*/  ULOP3.LUT UR7, UR7, 0x3, URZ, 0xc0, !UPT ;  /* 0x0000000307077892 */ /* 0x002fcc000f8ec0ff */
[----:B------:R-:W-:-:S04]  /*2250*/  ISETP.NE.U32.AND P0, PT, RZ, UR7, PT ;  /* 0x00000007ff007c0c */ /* 0x000fc8000bf05070 */
[----:B------:R-:W-:-:S13]  /*2260*/  ISETP.NE.AND.EX P0, PT, RZ, RZ, PT, P0 ;  /* 0x000000ffff00720c */ /* 0x000fda0003f05300 */
[----:B------:R-:W-:Y:S05]  /*2270*/  @!P0 EXIT ;  /* 0x000000000000894d */ /* 0x000fea0003800000 */
[----:B------:R-:W-:-:S04]  /*2280*/  UISETP.NE.U32.AND UP0, UPT, UR7, 0x1, UPT ;  /* 0x000000010700788c */ /* 0x000fc8000bf05070 */
[----:B------:R-:W-:-:S09]  /*2290*/  UISETP.NE.AND.EX UP0, UPT, URZ, URZ, UPT, UP0 ;  /* 0x000000ffff00728c */ /* 0x000fd2000bf05300 */
[----:B------:R-:W-:Y:S05]  /*22a0*/  BRA.U !UP0, `(.L_x_19) ;  /* 0x0000000508287547 */ /* 0x000fea000b800000 */
[----:B------:R-:W0:Y:S02]  /*22b0*/  LDC R10, c[0x0][0x390] ;  /* 0x0000e400ff0a7b82 */ /* 0x000e240000000800 */
[C---:B0-----:R-:W-:Y:S02]  /*22c0*/  IMAD R13, R10.reuse, UR6, RZ ;  /* 0x000000060a0d7c24 */ /* 0x041fe4000f8e02ff */
[----:B------:R-:W-:-:S04]  /*22d0*/  IMAD.WIDE.U32 R10, R10, UR5, RZ ;  /* 0x000000050a0a7c25 */ /* 0x000fc8000f8e00ff */
[----:B------:R-:W-:Y:S01]  /*22e0*/  IMAD.IADD R13, R11, 0x1, R13 ;  /* 0x000000010b0d7824 */ /* 0x000fe200078e020d */
[----:B------:R-:W-:-:S04]  /*22f0*/  LEA R8, P0, R10, R4, 0x2 ;  /* 0x000000040a087211 */ /* 0x000fc800078010ff */
[----:B------:R-:W-:-:S05]  /*2300*/  LEA.HI.X R9, R10, R5, R13, 0x2, P0 ;  /* 0x000000050a097211 */ /* 0x000fca00000f140d */
[----:B------:R-:W2:Y:S01]  /*2310*/  LDG.E R7, desc[UR14][R8.64] ;  /* 0x0000000e08077981 */ /* 0x000ea2000c1e1900 */
[----:B------:R-:W-:Y:S01]  /*2320*/  HFMA2 R0, -RZ, RZ, 0.96630859375, -0.0022525787353515625 ;  /* 0x3bbb989dff007431 */ /* 0x000fe200000001ff */
[----:B------:R-:W-:Y:S01]  /*2330*/  MOV R11, 0x437c0000 ;  /* 0x437c0000000b7802 */ /* 0x000fe20000000f00 */
[----:B------:R-:W0:Y:S01]  /*2340*/  MUFU.RCP R14, R3 ;  /* 0x00000003000e7308 */ /* 0x000e220000001000 */
[----:B------:R-:W-:Y:S01]  /*2350*/  BSSY.RECONVERGENT B0, `(.L_x_20) ;  /* 0x0000017000007945 */ /* 0x000fe20003800200 */
[----:B--2--5:R-:W-:-:S04]  /*2360*/  FADD R7, R7, -R6 ;  /* 0x8000000607077221 */ /* 0x024fc80000000000 */
[----:B------:R-:W-:-:S04]  /*2370*/  FFMA.SAT R0, R7, R0, 0.5 ;  /* 0x3f00000007007423 */ /* 0x000fc80000002000 */
[----:B------:R-:W-:Y:S01]  /*2380*/  FFMA.RM R0, R0, R11, 12582913 ;  /* 0x4b40000100007423 */ /* 0x000fe2000000400b */
[----:B0-----:R-:W-:-:S03]  /*2390*/  FFMA R11, R14, -R3, 1 ;  /* 0x3f8000000e0b7423 */ /* 0x001fc60000000803 */
[C---:B------:R-:W-:Y:S01]  /*23a0*/  FADD R12, R0.reuse, -12583039 ;  /* 0xcb40007f000c7421 */ /* 0x040fe20000000000 */
[----:B------:R-:W-:-:S03]  /*23b0*/  IMAD.SHL.U32 R0, R0, 0x800000, RZ ;  /* 0x0080000000007824 */ /* 0x000fc600078e00ff */
[----:B------:R-:W-:-:S04]  /*23c0*/  FFMA R12, R7, 1.4426950216293334961, -R12 ;  /* 0x3fb8aa3b070c7823 */ /* 0x000fc8000000080c */
[----:B------:R-:W-:-:S04]  /*23d0*/  FFMA R12, R7, 1.925963033500011079e-08, R12 ;  /* 0x32a57060070c7823 */ /* 0x000fc8000000000c */
[----:B------:R-:W0:Y:S02]  /*23e0*/  MUFU.EX2 R7, R12 ;  /* 0x0000000c00077308 */ /* 0x000e240000000800 */
[----:B0-----:R-:W-:Y:S01]  /*23f0*/  FMUL R16, R0, R7 ;  /* 0x0000000700107220 */ /* 0x001fe20000400000 */
[----:B------:R-:W-:Y:S01]  /*2400*/  FFMA R0, R14, R11, R14 ;  /* 0x0000000b0e007223 */ /* 0x000fe2000000000e */
[----:B------:R-:W-:-:S04]  /*2410*/  IADD3 R7, P1, PT, R2, R10, RZ ;  /* 0x0000000a02077210 */ /* 0x000fc80007f3e0ff */
[----:B------:R-:W0:Y:S01]  /*2420*/  FCHK P0, R16, R3 ;  /* 0x0000000310007302 */ /* 0x000e220000000000 */
[----:B------:R-:W-:Y:S01]  /*2430*/  FFMA R11, R0, R16, RZ ;  /* 0x00000010000b7223 */ /* 0x000fe200000000ff */
[----:B------:R-:W-:-:S03]  /*2440*/  IADD3.X R14, PT, PT, RZ, R13, RZ, P1, !PT ;  /* 0x0000000dff0e7210 */ /* 0x000fc60000ffe4ff */
[----:B------:R-:W-:-:S04]  /*2450*/  FFMA R10, R11, -R3, R16 ;  /* 0x800000030b0a7223 */ /* 0x000fc80000000010 */
[----:B------:R-:W-:Y:S01]  /*2460*/  FFMA R13, R0, R10, R11 ;  /* 0x0000000a000d7223 */ /* 0x000fe2000000000b */
[----:B0-----:R-:W-:Y:S06]  /*2470*/  @!P0 BRA `(.L_x_21) ;  /* 0x0000000000108947 */ /* 0x001fec0003800000 */
[----:B------:R-:W-:Y:S02]  /*2480*/  MOV R0, R16 ;  /* 0x0000001000007202 */ /* 0x000fe40000000f00 */
[----:B------:R-:W-:-:S07]  /*2490*/  MOV R12, 0x24b0 ;  /* 0x000024b0000c7802 */ /* 0x000fce0000000f00 */
[----:B------:R-:W-:Y:S05]  /*24a0*/  CALL.REL.NOINC `($__internal_0_$__cuda_sm3x_div_rn_noftz_f32_slowpath) ;  /* 0x0000000400587944 */ /* 0x000fea0003c00000 */
[----:B------:R-:W-:-:S07]  /*24b0*/  IMAD.MOV.U32 R13, RZ, RZ, R15 ;  /* 0x000000ffff0d7224 */ /* 0x000fce00078e000f */
.L_x_21:
[----:B------:R-:W-:Y:S05]  /*24c0*/  BSYNC.RECONVERGENT B0 ;  /* 0x0000000000007941 */ /* 0x000fea0003800200 */
.L_x_20:
[----:B------:R-:W0:Y:S01]  /*24d0*/  LDCU UR4, c[0x0][0x390] ;  /* 0x00007200ff0477ac */ /* 0x000e220008000800 */
[----:B------:R-:W1:Y:S01]  /*24e0*/  LDCU.64 UR8, c[0x0][0x380] ;  /* 0x00007000ff0877ac */ /* 0x000e620008000a00 */
[----:B0-----:R-:W-:Y:S02]  /*24f0*/  USHF.L.U32 UR7, UR4, 0x2, URZ ;  /* 0x0000000204077899 */ /* 0x001fe400080006ff */
[----:B------:R-:W-:Y:S01]  /*2500*/  USHF.R.U32.HI UR4, URZ, 0x1e, UR4 ;  /* 0x0000001eff047899 */ /* 0x000fe20008011604 */
[----:B-1----:R-:W-:-:S03]  /*2510*/  LEA R10, P0, R7, UR8, 0x2 ;  /* 0x00000008070a7c11 */ /* 0x002fc6000f8010ff */
[----:B------:R-:W-:Y:S02]  /*2520*/  IADD3 R8, P1, PT, R8, UR7, RZ ;  /* 0x0000000708087c10 */ /* 0x000fe4000ff3e0ff */
[----:B------:R-:W-:Y:S02]  /*2530*/  LEA.HI.X R11, R7, UR9, R14, 0x2, P0 ;  /* 0x00000009070b7c11 */ /* 0x000fe400080f140e */
[----:B------:R-:W-:-:S03]  /*2540*/  IADD3.X R9, PT, PT, R9, UR4, RZ, P1, !PT ;  /* 0x0000000409097c10 */ /* 0x000fc60008ffe4ff */
[----:B------:R0:W-:Y:S04]  /*2550*/  STG.E desc[UR14][R10.64], R13 ;  /* 0x0000000d0a007986 */ /* 0x0001e8000c10190e */
[----:B------:R-:W2:Y:S01]  /*2560*/  LDG.E R9, desc[UR14][R8.64] ;  /* 0x0000000e08097981 */ /* 0x000ea2000c1e1900 */
[----:B------:R-:W-:Y:S01]  /*2570*/  HFMA2 R7, -RZ, RZ, 0.96630859375, -0.0022525787353515625 ;  /* 0x3bbb989dff077431 */ /* 0x000fe200000001ff */
[----:B------:R-:W-:Y:S01]  /*2580*/  MOV R12, 0x437c0000 ;  /* 0x437c0000000c7802 */ /* 0x000fe20000000f00 */
[----:B------:R-:W1:Y:S01]  /*2590*/  MUFU.RCP R14, R3 ;  /* 0x00000003000e7308 */ /* 0x000e620000001000 */
[----:B------:R-:W-:Y:S01]  /*25a0*/  BSSY.RECONVERGENT B0, `(.L_x_22) ;  /* 0x0000015000007945 */ /* 0x000fe20003800200 */
[----:B--2---:R-:W-:Y:S01]  /*25b0*/  FADD R0, R9, -R6 ;  /* 0x8000000609007221 */ /* 0x004fe20000000000 */
[----:B-1----:R-:W-:-:S03]  /*25c0*/  FFMA R9, R14, -R3, 1 ;  /* 0x3f8000000e097423 */ /* 0x002fc60000000803 */
[----:B------:R-:W-:-:S04]  /*25d0*/  FFMA.SAT R7, R0, R7, 0.5 ;  /* 0x3f00000000077423 */ /* 0x000fc80000002007 */
[----:B------:R-:W-:-:S04]  /*25e0*/  FFMA.RM R7, R7, R12, 12582913 ;  /* 0x4b40000107077423 */ /* 0x000fc8000000400c */
[C---:B------:R-:W-:Y:S01]  /*25f0*/  FADD R15, R7.reuse, -12583039 ;  /* 0xcb40007f070f7421 */ /* 0x040fe20000000000 */
[----:B------:R-:W-:-:S03]  /*2600*/  IMAD.SHL.U32 R7, R7, 0x800000, RZ ;  /* 0x0080000007077824 */ /* 0x000fc600078e00ff */
[----:B------:R-:W-:-:S04]  /*2610*/  FFMA R15, R0, 1.4426950216293334961, -R15 ;  /* 0x3fb8aa3b000f7823 */ /* 0x000fc8000000080f */
[----:B------:R-:W-:-:S04]  /*2620*/  FFMA R15, R0, 1.925963033500011079e-08, R15 ;  /* 0x32a57060000f7823 */ /* 0x000fc8000000000f */
[----:B------:R-:W1:Y:S02]  /*2630*/  MUFU.EX2 R0, R15 ;  /* 0x0000000f00007308 */ /* 0x000e640000000800 */
[----:B-1----:R-:W-:Y:S01]  /*2640*/  FMUL R12, R7, R0 ;  /* 0x00000000070c7220 */ /* 0x002fe20000400000 */
[----:B------:R-:W-:-:S05]  /*2650*/  FFMA R0, R14, R9, R14 ;  /* 0x000000090e007223 */ /* 0x000fca000000000e */
[----:B------:R-:W1:Y:S01]  /*2660*/  FCHK P0, R12, R3 ;  /* 0x000000030c007302 */ /* 0x000e620000000000 */
[----:B------:R-:W-:-:S04]  /*2670*/  FFMA R7, R0, R12, RZ ;  /* 0x0000000c00077223 */ /* 0x000fc800000000ff */
[----:B------:R-:W-:-:S04]  /*2680*/  FFMA R8, R7, -R3, R12 ;  /* 0x8000000307087223 */ /* 0x000fc8000000000c */
[----:B------:R-:W-:Y:S01]  /*2690*/  FFMA R7, R0, R8, R7 ;  /* 0x0000000800077223 */ /* 0x000fe20000000007 */
[----:B01----:R-:W-:Y:S06]  /*26a0*/  @!P0 BRA `(.L_x_23) ;  /* 0x0000000000108947 */ /* 0x003fec0003800000 */
[----:B------:R-:W-:Y:S02]  /*26b0*/  MOV R0, R12 ;  /* 0x0000000c00007202 */ /* 0x000fe40000000f00 */
[----:B------:R-:W-:-:S07]  /*26c0*/  MOV R12, 0x26e0 ;  /* 0x000026e0000c7802 */ /* 0x000fce0000000f00 */
[----:B------:R-:W-:Y:S05]  /*26d0*/  CALL.REL.NOINC `($__internal_0_$__cuda_sm3x_div_rn_noftz_f32_slowpath) ;  /* 0x0000000000cc7944 */ /* 0x000fea0003c00000 */
[----:B------:R-:W-:-:S07]  /*26e0*/  MOV R7, R15 ;  /* 0x0000000f00077202 */ /* 0x000fce0000000f00 */
.L_x_23:
[----:B------:R-:W-:Y:S05]  /*26f0*/  BSYNC.RECONVERGENT B0 ;  /* 0x0000000000007941 */ /* 0x000fea0003800200 */
.L_x_22:
[----:B------:R-:W-:Y:S01]  /*2700*/  IADD3 R8, P0, PT, R10, UR7, RZ ;  /* 0x000000070a087c10 */ /* 0x000fe2000ff1e0ff */
[----:B------:R-:W-:-:S03]  /*2710*/  UIADD3 UR5, UP0, UPT, UR5, 0x2, URZ ;  /* 0x0000000205057890 */ /* 0x000fc6000ff1e0ff */
[----:B------:R-:W-:Y:S01]  /*2720*/  IADD3.X R9, PT, PT, R11, UR4, RZ, P0, !PT ;  /* 0x000000040b097c10 */ /* 0x000fe200087fe4ff */
[----:B------:R-:W-:-:S04]  /*2730*/  UIADD3.X UR6, UPT, UPT, URZ, UR6, URZ, UP0, !UPT ;  /* 0x00000006ff067290 */ /* 0x000fc800087fe4ff */
[----:B------:R1:W-:Y:S08]  /*2740*/  STG.E desc[UR14][R8.64], R7 ;  /* 0x0000000708007986 */ /* 0x0003f0000c10190e */
.L_x_19:
[----:B------:R-:W2:Y:S02]  /*2750*/  LDC R0, c[0x0][0x394] ;  /* 0x0000e500ff007b82 */ /* 0x000ea40000000800 */
[----:B--2---:R-:W-:-:S04]  /*2760*/  LOP3.LUT R0, R0, 0x1, RZ, 0xc0, !PT ;  /* 0x0000000100007812 */ /* 0x004fc800078ec0ff */
[----:B------:R-:W-:-:S04]  /*2770*/  ISETP.NE.U32.AND P0, PT, R0, 0x1, PT ;  /* 0x000000010000780c */ /* 0x000fc80003f05070 */
[----:B------:R-:W-:-:S13]  /*2780*/  ISETP.NE.U32.AND.EX P0, PT, RZ, RZ, PT, P0 ;  /* 0x000000ffff00720c */ /* 0x000fda0003f05100 */
[----:B------:R-:W-:Y:S05]  /*2790*/  @P0 EXIT ;  /* 0x000000000000094d */ /* 0x000fea0003800000 */
[----:B01----:R-:W0:Y:S02]  /*27a0*/  LDC R8, c[0x0][0x390] ;  /* 0x0000e400ff087b82 */ /* 0x003e240000000800 */
[C---:B0-----:R-:W-:Y:S02]  /*27b0*/  IMAD R11, R8.reuse, UR6, RZ ;  /* 0x00000006080b7c24 */ /* 0x041fe4000f8e02ff */
[----:B------:R-:W-:-:S05]  /*27c0*/  IMAD.WIDE.U32 R8, R8, UR5, RZ ;  /* 0x0000000508087c25 */ /* 0x000fca000f8e00ff */
[----:B------:R-:W-:Y:S02]  /*27d0*/  IADD3 R11, PT, PT, R9, R11, RZ ;  /* 0x0000000b090b7210 */ /* 0x000fe40007ffe0ff */
[----:B------:R-:W-:-:S04]  /*27e0*/  LEA R4, P0, R8, R4, 0x2 ;  /* 0x0000000408047211 */ /* 0x000fc800078010ff */
[----:B------:R-:W-:-:S06]  /*27f0*/  LEA.HI.X R5, R8, R5, R11, 0x2, P0 ;  /* 0x0000000508057211 */ /* 0x000fcc00000f140b */
[----:B------:R-:W2:Y:S01]  /*2800*/  LDG.E R5, desc[UR14][R4.64] ;  /* 0x0000000e04057981 */ /* 0x000ea2000c1e1900 */
[----:B------:R-:W-:Y:S02]  /*2810*/  HFMA2 R9, -RZ, RZ, 3.7421875, 0 ;  /* 0x437c0000ff097431 */ /* 0x000fe400000001ff */
[----:B------:R-:W-:Y:S01]  /*2820*/  IMAD.MOV.U32 R7, RZ, RZ, 0x3bbb989d ;  /* 0x3bbb989dff077424 */ /* 0x000fe200078e00ff */
[----:B------:R-:W0:Y:S01]  /*2830*/  MUFU.RCP R10, R3 ;  /* 0x00000003000a7308 */ /* 0x000e220000001000 */
[----:B------:R-:W-:Y:S01]  /*2840*/  IADD3 R2, P1, PT, R2, R8, RZ ;  /* 0x0000000802027210 */ /* 0x000fe20007f3e0ff */
[----:B------:R-:W-:Y:S01]  /*2850*/  BSSY.RECONVERGENT B0, `(.L_x_24) ;  /* 0x0000016000007945 */ /* 0x000fe20003800200 */
[----:B--2--5:R-:W-:Y:S01]  /*2860*/  FADD R6, R5, -R6 ;  /* 0x8000000605067221 */ /* 0x024fe20000000000 */
[----:B0-----:R-:W-:-:S03]  /*2870*/  FFMA R5, R10, -R3, 1 ;  /* 0x3f8000000a057423 */ /* 0x001fc60000000803 */
[----:B------:R-:W-:-:S04]  /*2880*/  FFMA.SAT R0, R6, R7, 0.5 ;  /* 0x3f00000006007423 */ /* 0x000fc80000002007 */
[----:B------:R-:W-:-:S04]  /*2890*/  FFMA.RM R0, R0, R9, 12582913 ;  /* 0x4b40000100007423 */ /* 0x000fc80000004009 */
[C---:B------:R-:W-:Y:S01]  /*28a0*/  FADD R7, R0.reuse, -12583039 ;  /* 0xcb40007f00077421 */ /* 0x040fe20000000000 */
[----:B------:R-:W-:Y:S01]  /*28b0*/  SHF.L.U32 R4, R0, 0x17, RZ ;  /* 0x0000001700047819 */ /* 0x000fe200000006ff */
[----:B------:R-:W-:Y:S02]  /*28c0*/  FFMA R0, R10, R5, R10 ;  /* 0x000000050a007223 */ /* 0x000fe4000000000a */
[----:B------:R-:W-:-:S04]  /*28d0*/  FFMA R7, R6, 1.4426950216293334961, -R7 ;  /* 0x3fb8aa3b06077823 */ /* 0x000fc80000000807 */
[----:B------:R-:W-:-:S06]  /*28e0*/  FFMA R7, R6, 1.925963033500011079e-08, R7 ;  /* 0x32a5706006077823 */ /* 0x000fcc0000000007 */
[----:B------:R-:W0:Y:S02]  /*28f0*/  MUFU.EX2 R7, R7 ;  /* 0x0000000700077308 */ /* 0x000e240000000800 */
[----:B0-----:R-:W-:-:S06]  /*2900*/  FMUL R6, R4, R7 ;  /* 0x0000000704067220 */ /* 0x001fcc0000400000 */
[----:B------:R-:W0:Y:S01]  /*2910*/  FCHK P0, R6, R3 ;  /* 0x0000000306007302 */ /* 0x000e220000000000 */
[----:B------:R-:W-:-:S04]  /*2920*/  FFMA R5, R0, R6, RZ ;  /* 0x0000000600057223 */ /* 0x000fc800000000ff */
[----:B------:R-:W-:-:S04]  /*2930*/  FFMA R4, R5, -R3, R6 ;  /* 0x8000000305047223 */ /* 0x000fc80000000006 */
[----:B------:R-:W-:Y:S01]  /*2940*/  FFMA R9, R0, R4, R5 ;  /* 0x0000000400097223 */ /* 0x000fe20000000005 */
[----:B------:R-:W-:Y:S01]  /*2950*/  IADD3.X R5, PT, PT, RZ, R11, RZ, P1, !PT ;  /* 0x0000000bff057210 */ /* 0x000fe20000ffe4ff */
[----:B0-----:R-:W-:Y:S06]  /*2960*/  @!P0 BRA `(.L_x_25) ;  /* 0x0000000000108947 */ /* 0x001fec0003800000 */
[----:B------:R-:W-:Y:S01]  /*2970*/  IMAD.MOV.U32 R0, RZ, RZ, R6 ;  /* 0x000000ffff007224 */ /* 0x000fe200078e0006 */
[----:B------:R-:W-:-:S07]  /*2980*/  MOV R12, 0x29a0 ;  /* 0x000029a0000c7802 */ /* 0x000fce0000000f00 */
[----:B------:R-:W-:Y:S05]  /*2990*/  CALL.REL.NOINC `($__internal_0_$__cuda_sm3x_div_rn_noftz_f32_slowpath) ;  /* 0x00000000001c7944 */ /* 0x000fea0003c00000 */
[----:B------:R-:W-:-:S07]  /*29a0*/  MOV R9, R15 ;  /* 0x0000000f00097202 */ /* 0x000fce0000000f00 */
.L_x_25:
[----:B------:R-:W-:Y:S05]  /*29b0*/  BSYNC.RECONVERGENT B0 ;  /* 0x0000000000007941 */ /* 0x000fea0003800200 */
.L_x_24:
[----:B------:R-:W0:Y:S02]  /*29c0*/  LDCU.64 UR4, c[0x0][0x380] ;  /* 0x00007000ff0477ac */ /* 0x000e240008000a00 */
[----:B0-----:R-:W-:-:S04]  /*29d0*/  LEA R4, P0, R2, UR4, 0x2 ;  /* 0x0000000402047c11 */ /* 0x001fc8000f8010ff */
[----:B------:R-:W-:-:S05]  /*29e0*/  LEA.HI.X R5, R2, UR5, R5, 0x2, P0 ;  /* 0x0000000502057c11 */ /* 0x000fca00080f1405 */
[----:B------:R-:W-:Y:S01]  /*29f0*/  STG.E desc[UR14][R4.64], R9 ;  /* 0x0000000904007986 */ /* 0x000fe2000c10190e */
[----:B------:R-:W-:Y:S05]  /*2a00*/  EXIT ;  /* 0x000000000000794d */ /* 0x000fea0003800000 */
        .weak           $__internal_0_$__cuda_sm3x_div_rn_noftz_f32_slowpath
        .type           $__internal_0_$__cuda_sm3x_div_rn_noftz_f32_slowpath,@function
        .size           $__internal_0_$__cuda_sm3x_div_rn_noftz_f32_slowpath,(.L_x_58 - $__internal_0_$__cuda_sm3x_div_rn_noftz_f32_slowpath)
$__internal_0_$__cuda_sm3x_div_rn_noftz_f32_slowpath:
[--C-:B------:R-:W-:Y:S01]  /*2a10*/  SHF.R.U32.HI R13, RZ, 0x17, R3.reuse ;  /* 0x00000017ff0d7819 */ /* 0x100fe20000011603 */
[----:B------:R-:W-:Y:S01]  /*2a20*/  BSSY.RECONVERGENT B1, `(.L_x_26) ;  /* 0x0000063000017945 */ /* 0x000fe20003800200 */
[----:B------:R-:W-:Y:S01]  /*2a30*/  SHF.R.U32.HI R20, RZ, 0x17, R0 ;  /* 0x00000017ff147819 */ /* 0x000fe20000011600 */
[----:B------:R-:W-:Y:S01]  /*2a40*/  IMAD.MOV.U32 R19, RZ, RZ, R3 ;  /* 0x000000ffff137224 */ /* 0x000fe200078e0003 */
[----:B------:R-:W-:Y:S02]  /*2a50*/  LOP3.LUT R13, R13, 0xff, RZ, 0xc0, !PT ;  /* 0x000000ff0d0d7812 */ /* 0x000fe400078ec0ff */
[----:B------:R-:W-:Y:S02]  /*2a60*/  LOP3.LUT R20, R20, 0xff, RZ, 0xc0, !PT ;  /* 0x000000ff14147812 */ /* 0x000fe400078ec0ff */
[----:B------:R-:W-:Y:S02]  /*2a70*/  IADD3 R18, PT, PT, R13, -0x1, RZ ;  /* 0xffffffff0d127810 */ /* 0x000fe40007ffe0ff */
[----:B------:R-:W-:-:S02]  /*2a80*/  IADD3 R17, PT, PT, R20, -0x1, RZ ;  /* 0xffffffff14117810 */ /* 0x000fc40007ffe0ff */
[----:B------:R-:W-:-:S04]  /*2a90*/  ISETP.GT.U32.AND P0, PT, R18, 0xfd, PT ;  /* 0x000000fd1200780c */ /* 0x000fc80003f04070 */
[----:B------:R-:W-:-:S13]  /*2aa0*/  ISETP.GT.U32.OR P0, PT, R17, 0xfd, P0 ;  /* 0x000000fd1100780c */ /* 0x000fda0000704470 */
[----:B------:R-:W-:Y:S01]  /*2ab0*/  @!P0 MOV R15, RZ ;  /* 0x000000ff000f8202 */ /* 0x000fe20000000f00 */
[----:B------:R-:W-:Y:S06]  /*2ac0*/  @!P0 BRA `(.L_x_27) ;  /* 0x00000000005c8947 */ /* 0x000fec0003800000 */
[----:B------:R-:W-:Y:S02]  /*2ad0*/  FSETP.GTU.FTZ.AND P0, PT, |R0|, +INF , PT ;  /* 0x7f8000000000780b */ /* 0x000fe40003f1c200 */
[----:B------:R-:W-:-:S04]  /*2ae0*/  FSETP.GTU.FTZ.AND P1, PT, |R3|, +INF , PT ;  /* 0x7f8000000300780b */ /* 0x000fc80003f3c200 */
[----:B------:R-:W-:-:S13]  /*2af0*/  PLOP3.LUT P0, PT, P0, P1, PT, 0xf8, 0x8f ;  /* 0x00000000008f781c */ /* 0x000fda0000703f70 */
[----:B------:R-:W-:Y:S05]  /*2b00*/  @P0 BRA `(.L_x_28) ;  /* 0x00000004004c0947 */ /* 0x000fea0003800000 */
[----:B------:R-:W-:-:S13]  /*2b10*/  LOP3.LUT P0, RZ, R19, 0x7fffffff, R0, 0xc8, !PT ;  /* 0x7fffffff13ff7812 */ /* 0x000fda000780c800 */
[----:B------:R-:W-:Y:S05]  /*2b20*/  @!P0 BRA `(.L_x_29) ;  /* 0x00000004003c8947 */ /* 0x000fea0003800000 */
[C---:B------:R-:W-:Y:S02]  /*2b30*/  FSETP.NEU.FTZ.AND P1, PT, |R0|.reuse, +INF , PT ;  /* 0x7f8000000000780b */ /* 0x040fe40003f3d200 */
[----:B------:R-:W-:Y:S02]  /*2b40*/  FSETP.NEU.FTZ.AND P2, PT, |R3|, +INF , PT ;  /* 0x7f8000000300780b */ /* 0x000fe40003f5d200 */
[----:B------:R-:W-:-:S11]  /*2b50*/  FSETP.NEU.FTZ.AND P0, PT, |R0|, +INF , PT ;  /* 0x7f8000000000780b */ /* 0x000fd60003f1d200 */
[----:B------:R-:W-:Y:S05]  /*2b60*/  @!P2 BRA !P1, `(.L_x_29) ;  /* 0x00000004002ca947 */ /* 0x000fea0004800000 */
[----:B------:R-:W-:-:S04]  /*2b70*/  LOP3.LUT P1, RZ, R0, 0x7fffffff, RZ, 0xc0, !PT ;  /* 0x7fffffff00ff7812 */ /* 0x000fc8000782c0ff */
[----:B------:R-:W-:-:S13]  /*2b80*/  PLOP3.LUT P1, PT, P2, P1, PT, 0x2f, 0xf2 ;  /* 0x0000000000f2781c */ /* 0x000fda0001722577 */
[----:B------:R-:W-:Y:S05]  /*2b90*/  @P1 BRA `(.L_x_30) ;  /* 0x0000000400181947 */ /* 0x000fea0003800000 */
[----:B------:R-:W-:-:S04]  /*2ba0*/  LOP3.LUT P1, RZ, R19, 0x7fffffff, RZ, 0xc0, !PT ;  /* 0x7fffffff13ff7812 */ /* 0x000fc8000782c0ff */
[----:B------:R-:W-:-:S13]  /*2bb0*/  PLOP3.LUT P0, PT, P0, P1, PT, 0x2f, 0xf2 ;  /* 0x0000000000f2781c */ /* 0x000fda0000702577 */
[----:B------:R-:W-:Y:S05]  /*2bc0*/  @P0 BRA `(.L_x_31) ;  /* 0x0000000400000947 */ /* 0x000fea0003800000 */
[----:B------:R-:W-:Y:S02]  /*2bd0*/  ISETP.GE.AND P0, PT, R17, RZ, PT ;  /* 0x000000ff1100720c */ /* 0x000fe40003f06270 */
[----:B------:R-:W-:-:S11]  /*2be0*/  ISETP.GE.AND P1, PT, R18, RZ, PT ;  /* 0x000000ff1200720c */ /* 0x000fd60003f26270 */
[----:B------:R-:W-:Y:S01]  /*2bf0*/  @P0 MOV R15, RZ ;  /* 0x000000ff000f0202 */ /* 0x000fe20000000f00 */
[----:B------:R-:W-:Y:S01]  /*2c00*/  @!P0 FFMA R0, R0, 1.84467440737095516160e+19, RZ ;  /* 0x5f80000000008823 */ /* 0x000fe200000000ff */
[----:B------:R-:W-:Y:S01]  /*2c10*/  @!P0 MOV R15, 0xffffffc0 ;  /* 0xffffffc0000f8802 */ /* 0x000fe20000000f00 */
[----:B------:R-:W-:-:S04]  /*2c20*/  @!P1 FFMA R19, R3, 1.84467440737095516160e+19, RZ ;  /* 0x5f80000003139823 */ /* 0x000fc800000000ff */
[----:B------:R-:W-:-:S07]  /*2c30*/  @!P1 VIADD R15, R15, 0x40 ;  /* 0x000000400f0f9836 */ /* 0x000fce0000000000 */
.L_x_27:
[----:B------:R-:W-:Y:S01]  /*2c40*/  LEA R18, R13, 0xc0800000, 0x17 ;  /* 0xc08000000d127811 */ /* 0x000fe200078eb8ff */
[----:B------:R-:W-:Y:S01]  /*2c50*/  BSSY.RECONVERGENT B2, `(.L_x_32) ;  /* 0x0000036000027945 */ /* 0x000fe20003800200 */
[----:B------:R-:W-:Y:S02]  /*2c60*/  IADD3 R20, PT, PT, R20, -0x7f, RZ ;  /* 0xffffff8114147810 */ /* 0x000fe40007ffe0ff */
[----:B------:R-:W-:-:S03]  /*2c70*/  IADD3 R21, PT, PT, -R18, R19, RZ ;  /* 0x0000001312157210 */ /* 0x000fc60007ffe1ff */
[C---:B------:R-:W-:Y:S01]  /*2c80*/  IMAD R0, R20.reuse, -0x800000, R0 ;  /* 0xff80000014007824 */ /* 0x040fe200078e0200 */
[----:B------:R-:W0:Y:S01]  /*2c90*/  MUFU.RCP R18, R21 ;  /* 0x0000001500127308 */ /* 0x000e220000001000 */
[----:B------:R-:W-:Y:S01]  /*2ca0*/  FADD.FTZ R19, -R21, -RZ ;  /* 0x800000ff15137221 */ /* 0x000fe20000010100 */
[----:B------:R-:W-:-:S04]  /*2cb0*/  IADD3 R20, PT, PT, R20, 0x7f, -R13 ;  /* 0x0000007f14147810 */ /* 0x000fc80007ffe80d */
[----:B------:R-:W-:Y:S01]  /*2cc0*/  IADD3 R15, PT, PT, R20, R15, RZ ;  /* 0x0000000f140f7210 */ /* 0x000fe20007ffe0ff */
[----:B0-----:R-:W-:-:S04]  /*2cd0*/  FFMA R17, R18, R19, 1 ;  /* 0x3f80000012117423 */ /* 0x001fc80000000013 */
[----:B------:R-:W-:-:S04]  /*2ce0*/  FFMA R17, R18, R17, R18 ;  /* 0x0000001112117223 */ /* 0x000fc80000000012 */
[----:B------:R-:W-:-:S04]  /*2cf0*/  FFMA R18, R0, R17, RZ ;  /* 0x0000001100127223 */ /* 0x000fc800000000ff */
[----:B------:R-:W-:-:S04]  /*2d00*/  FFMA R22, R19, R18, R0 ;  /* 0x0000001213167223 */ /* 0x000fc80000000000 */
[----:B------:R-:W-:-:S04]  /*2d10*/  FFMA R18, R17, R22, R18 ;  /* 0x0000001611127223 */ /* 0x000fc80000000012 */
[----:B------:R-:W-:-:S04]  /*2d20*/  FFMA R19, R19, R18, R0 ;  /* 0x0000001213137223 */ /* 0x000fc80000000000 */
[----:B------:R-:W-:-:S05]  /*2d30*/  FFMA R0, R17, R19, R18 ;  /* 0x0000001311007223 */ /* 0x000fca0000000012 */
[----:B------:R-:W-:-:S04]  /*2d40*/  SHF.R.U32.HI R13, RZ, 0x17, R0 ;  /* 0x00000017ff0d7819 */ /* 0x000fc80000011600 */
[----:B------:R-:W-:-:S05]  /*2d50*/  LOP3.LUT R20, R13, 0xff, RZ, 0xc0, !PT ;  /* 0x000000ff0d147812 */ /* 0x000fca00078ec0ff */
[----:B------:R-:W-:-:S05]  /*2d60*/  IMAD.IADD R13, R20, 0x1, R15 ;  /* 0x00000001140d7824 */ /* 0x000fca00078e020f */
[----:B------:R-:W-:-:S04]  /*2d70*/  IADD3 R20, PT, PT, R13, -0x1, RZ ;  /* 0xffffffff0d147810 */ /* 0x000fc80007ffe0ff */
[----:B------:R-:W-:-:S13]  /*2d80*/  ISETP.GE.U32.AND P0, PT, R20, 0xfe, PT ;  /* 0x000000fe1400780c */ /* 0x000fda0003f06070 */
[----:B------:R-:W-:Y:S05]  /*2d90*/  @!P0 BRA `(.L_x_33) ;  /* 0x0000000000808947 */ /* 0x000fea0003800000 */
[----:B------:R-:W-:-:S13]  /*2da0*/  ISETP.GT.AND P0, PT, R13, 0xfe, PT ;  /* 0x000000fe0d00780c */ /* 0x000fda0003f04270 */
[----:B------:R-:W-:Y:S05]  /*2db0*/  @P0 BRA `(.L_x_34) ;  /* 0x00000000006c0947 */ /* 0x000fea0003800000 */
[----:B------:R-:W-:-:S13]  /*2dc0*/  ISETP.GE.AND P0, PT, R13, 0x1, PT ;  /* 0x000000010d00780c */ /* 0x000fda0003f06270 */
[----:B------:R-:W-:Y:S05]  /*2dd0*/  @P0 BRA `(.L_x_35) ;  /* 0x0000000000740947 */ /* 0x000fea0003800000 */
[----:B------:R-:W-:Y:S02]  /*2de0*/  ISETP.GE.AND P0, PT, R13, -0x18, PT ;  /* 0xffffffe80d00780c */ /* 0x000fe40003f06270 */
[----:B------:R-:W-:-:S11]  /*2df0*/  LOP3.LUT R0, R0, 0x80000000, RZ, 0xc0, !PT ;  /* 0x8000000000007812 */ /* 0x000fd600078ec0ff */
[----:B------:R-:W-:Y:S05]  /*2e00*/  @!P0 BRA `(.L_x_35) ;  /* 0x0000000000688947 */ /* 0x000fea0003800000 */
[CCC-:B------:R-:W-:Y:S01]  /*2e10*/  FFMA.RZ R20, R17.reuse, R19.reuse, R18.reuse ;  /* 0x0000001311147223 */ /* 0x1c0fe2000000c012 */
[CCC-:B------:R-:W-:Y:S01]  /*2e20*/  FFMA.RP R15, R17.reuse, R19.reuse, R18.reuse ;  /* 0x00000013110f7223 */ /* 0x1c0fe20000008012 */
[----:B------:R-:W-:Y:S01]  /*2e30*/  FFMA.RM R18, R17, R19, R18 ;  /* 0x0000001311127223 */ /* 0x000fe20000004012 */
[C---:B------:R-:W-:Y:S02]  /*2e40*/  IADD3 R17, PT, PT, R13.reuse, 0x20, RZ ;  /* 0x000000200d117810 */ /* 0x040fe40007ffe0ff */
[----:B------:R-:W-:Y:S02]  /*2e50*/  LOP3.LUT R20, R20, 0x7fffff, RZ, 0xc0, !PT ;  /* 0x007fffff14147812 */ /* 0x000fe400078ec0ff */
[C---:B------:R-:W-:Y:S02]  /*2e60*/  ISETP.NE.AND P2, PT, R13.reuse, RZ, PT ;  /* 0x000000ff0d00720c */ /* 0x040fe40003f45270 */
[----:B------:R-:W-:Y:S02]  /*2e70*/  LOP3.LUT R20, R20, 0x800000, RZ, 0xfc, !PT ;  /* 0x0080000014147812 */ /* 0x000fe400078efcff */
[----:B------:R-:W-:-:S02]  /*2e80*/  ISETP.NE.AND P1, PT, R13, RZ, PT ;  /* 0x000000ff0d00720c */ /* 0x000fc40003f25270 */
[----:B------:R-:W-:Y:S02]  /*2e90*/  IADD3 R13, PT, PT, -R13, RZ, RZ ;  /* 0x000000ff0d0d7210 */ /* 0x000fe40007ffe1ff */
[----:B------:R-:W-:Y:S02]  /*2ea0*/  SHF.L.U32 R17, R20, R17, RZ ;  /* 0x0000001114117219 */ /* 0x000fe400000006ff */
[----:B------:R-:W-:Y:S02]  /*2eb0*/  FSETP.NEU.FTZ.AND P0, PT, R15, R18, PT ;  /* 0x000000120f00720b */ /* 0x000fe40003f1d000 */
[----:B------:R-:W-:Y:S02]  /*2ec0*/  SEL R13, R13, RZ, P2 ;  /* 0x000000ff0d0d7207 */ /* 0x000fe40001000000 */
[----:B------:R-:W-:Y:S02]  /*2ed0*/  ISETP.NE.AND P1, PT, R17, RZ, P1 ;  /* 0x000000ff1100720c */ /* 0x000fe40000f25270 */
[----:B------:R-:W-:-:S02]  /*2ee0*/  SHF.R.U32.HI R13, RZ, R13, R20 ;  /* 0x0000000dff0d7219 */ /* 0x000fc40000011614 */
[----:B------:R-:W-:Y:S02]  /*2ef0*/  PLOP3.LUT P0, PT, P0, P1, PT, 0xf8, 0x8f ;  /* 0x00000000008f781c */ /* 0x000fe40000703f70 */
[----:B------:R-:W-:Y:S02]  /*2f00*/  SHF.R.U32.HI R18, RZ, 0x1, R13 ;  /* 0x00000001ff127819 */ /* 0x000fe4000001160d */
[----:B------:R-:W-:-:S04]  /*2f10*/  SEL R15, RZ, 0x1, !P0 ;  /* 0x00000001ff0f7807 */ /* 0x000fc80004000000 */
[----:B------:R-:W-:-:S04]  /*2f20*/  LOP3.LUT R20, R15, 0x1, R18, 0xf8, !PT ;  /* 0x000000010f147812 */ /* 0x000fc800078ef812 */
[----:B------:R-:W-:-:S05]  /*2f30*/  LOP3.LUT R13, R20, R13, RZ, 0xc0, !PT ;  /* 0x0000000d140d7212 */ /* 0x000fca00078ec0ff */
[----:B------:R-:W-:-:S05]  /*2f40*/  IMAD.IADD R13, R18, 0x1, R13 ;  /* 0x00000001120d7824 */ /* 0x000fca00078e020d */
[----:B------:R-:W-:Y:S01]  /*2f50*/  LOP3.LUT R0, R13, R0, RZ, 0xfc, !PT ;  /* 0x000000000d007212 */ /* 0x000fe200078efcff */
[----:B------:R-:W-:Y:S06]  /*2f60*/  BRA `(.L_x_35) ;  /* 0x0000000000107947 */ /* 0x000fec0003800000 */
.L_x_34:
[----:B------:R-:W-:-:S04]  /*2f70*/  LOP3.LUT R0, R0, 0x80000000, RZ, 0xc0, !PT ;  /* 0x8000000000007812 */ /* 0x000fc800078ec0ff */
[----:B------:R-:W-:Y:S01]  /*2f80*/  LOP3.LUT R0, R0, 0x7f800000, RZ, 0xfc, !PT ;  /* 0x7f80000000007812 */ /* 0x000fe200078efcff */
[----:B------:R-:W-:Y:S06]  /*2f90*/  BRA `(.L_x_35) ;  /* 0x0000000000047947 */ /* 0x000fec0003800000 */
.L_x_33:
[----:B------:R-:W-:-:S07]  /*2fa0*/  LEA R0, R15, R0, 0x17 ;  /* 0x000000000f007211 */ /* 0x000fce00078eb8ff */
.L_x_35:
[----:B------:R-:W-:Y:S05]  /*2fb0*/  BSYNC.RECONVERGENT B2 ;  /* 0x0000000000027941 */ /* 0x000fea0003800200 */
.L_x_32:
[----:B------:R-:W-:Y:S05]  /*2fc0*/  BRA `(.L_x_36) ;  /* 0x0000000000207947 */ /* 0x000fea0003800000 */
.L_x_31:
[----:B------:R-:W-:-:S04]  /*2fd0*/  LOP3.LUT R0, R19, 0x80000000, R0, 0x48, !PT ;  /* 0x8000000013007812 */ /* 0x000fc800078e4800 */
[----:B------:R-:W-:Y:S01]  /*2fe0*/  LOP3.LUT R0, R0, 0x7f800000, RZ, 0xfc, !PT ;  /* 0x7f80000000007812 */ /* 0x000fe200078efcff */
[----:B------:R-:W-:Y:S06]  /*2ff0*/  BRA `(.L_x_36) ;  /* 0x0000000000147947 */ /* 0x000fec0003800000 */
.L_x_30:
[----:B------:R-:W-:Y:S01]  /*3000*/  LOP3.LUT R0, R19, 0x80000000, R0, 0x48, !PT ;  /* 0x8000000013007812 */ /* 0x000fe200078e4800 */
[----:B------:R-:W-:Y:S06]  /*3010*/  BRA `(.L_x_36) ;  /* 0x00000000000c7947 */ /* 0x000fec0003800000 */
.L_x_29:
[----:B------:R-:W0:Y:S01]  /*3020*/  MUFU.RSQ R0, -QNAN ;  /* 0xffc0000000007908 */ /* 0x000e220000001400 */
[----:B------:R-:W-:Y:S05]  /*3030*/  BRA `(.L_x_36) ;  /* 0x0000000000047947 */ /* 0x000fea0003800000 */
.L_x_28:
[----:B------:R-:W-:-:S07]  /*3040*/  FADD.FTZ R0, R0, R3 ;  /* 0x0000000300007221 */ /* 0x000fce0000010000 */
.L_x_36:
[----:B------:R-:W-:Y:S05]  /*3050*/  BSYNC.RECONVERGENT B1 ;  /* 0x0000000000017941 */ /* 0x000fea0003800200 */
.L_x_26:
[----:B------:R-:W-:Y:S01]  /*3060*/  HFMA2 R13, -RZ, RZ, 0, 0 ;  /* 0x00000000ff0d7431 */ /* 0x000fe200000001ff */
[----:B0-----:R-:W-:-:S03]  /*3070*/  MOV R15, R0 ;  /* 0x00000000000f7202 */ /* 0x001fc60000000f00 */
[----:B------:R-:W-:Y:S05]  /*3080*/  RET.REL.NODEC R12 `(_Z27nncuda_softmax_array_kernelPfS_jj) ;  /* 0xffffffcc0cdc7950 */ /* 0x000fea0003c3ffff */
.L_x_37:
[----:B------:R-:W-:-:S00]  /*3090*/  BRA `(.L_x_37) ;  /* 0xfffffffc00fc7947 */ /* 0x000fc0000383ffff */
[----:B------:R-:W-:-:S00]  /*30a0*/  NOP ;  /* 0x0000000000007918 */ /* 0x000fc00000000000 */
        /* <DEDUP_REMOVED lines=13> */
.L_x_58:


//--------------------- .text._Z23nncuda_sum_array_kernelPfS_jj --------------------------
	.section	.text._Z23nncuda_sum_array_kernelPfS_jj,"ax",@progbits
	.align	128
        .global         _Z23nncuda_sum_array_kernelPfS_jj
        .type           _Z23nncuda_sum_array_kernelPfS_jj,@function
        .size           _Z23nncuda_sum_array_kernelPfS_jj,(.L_x_60 - _Z23nncuda_sum_array_kernelPfS_jj)
        .other          _Z23nncuda_sum_array_kernelPfS_jj,@"STO_CUDA_ENTRY STV_DEFAULT"
_Z23nncuda_sum_array_kernelPfS_jj:
.text._Z23nncuda_sum_array_kernelPfS_jj:
[----:B------:R-:W-:Y:S01]  /*0000*/  LDC R1, c[0x0][0x37c] ;  /* 0x0000df00ff017b82 */ /* 0x000fe20000000800 */
[----:B------:R-:W0:Y:S07]  /*0010*/  S2R R0, SR_TID.X ;  /* 0x0000000000007919 */ /* 0x000e2e0000002100 */
[----:B------:R-:W0:Y:S08]  /*0020*/  S2UR UR4, SR_CTAID.X ;  /* 0x00000000000479c3 */ /* 0x000e300000002500 */
[----:B------:R-:W0:Y:S08]  /*0030*/  LDC R7, c[0x0][0x360] ;  /* 0x0000d800ff077b82 */ /* 0x000e300000000800 */
[----:B------:R-:W1:Y:S01]  /*0040*/  LDC.64 R2, c[0x0][0x390] ;  /* 0x0000e400ff027b82 */ /* 0x000e620000000a00 */
[----:B0-----:R-:W-:Y:S01]  /*0050*/  IMAD R7, R7, UR4, R0 ;  /* 0x0000000407077c24 */ /* 0x001fe2000f8e0200 */
[----:B-1----:R-:W-:-:S04]  /*0060*/  ISETP.NE.AND P0, PT, R2, RZ, PT ;  /* 0x000000ff0200720c */ /* 0x002fc80003f05270 */
[----:B------:R-:W-:-:S13]  /*0070*/  ISETP.GE.U32.OR P0, PT, R7, R3, !P0 ;  /* 0x000000030700720c */ /* 0x000fda0004706470 */
[----:B------:R-:W-:Y:S05]  /*0080*/  @P0 EXIT ;  /* 0x000000000000094d */ /* 0x000fea0003800000 */
[----:B------:R-:W0:Y:S01]  /*0090*/  LDC.64 R4, c[0x0][0x380] ;  /* 0x0000e000ff047b82 */ /* 0x000e220000000a00 */
[----:B------:R-:W1:Y:S01]  /*00a0*/  LDCU.64 UR4, c[0x0][0x358] ;  /* 0x00006b00ff0477ac */ /* 0x000e620008000a00 */
[----:B------:R-:W-:-:S04]  /*00b0*/  IADD3 R0, PT, PT, R2, -0x1, RZ ;  /* 0xffffffff02007810 */ /* 0x000fc80007ffe0ff */
[----:B------:R-:W-:Y:S02]  /*00c0*/  ISETP.GE.U32.AND P1, PT, R0, 0xf, PT ;  /* 0x0000000f0000780c */ /* 0x000fe40003f26070 */
[----:B------:R-:W-:Y:S01]  /*00d0*/  LOP3.LUT R6, R2, 0xf, RZ, 0xc0, !PT ;  /* 0x0000000f02067812 */ /* 0x000fe200078ec0ff */
[----:B------:R-:W-:-:S03]  /*00e0*/  HFMA2 R0, -RZ, RZ, 0, 0 ;  /* 0x00000000ff007431 */ /* 0x000fc600000001ff */
[----:B------:R-:W-:Y:S01]  /*00f0*/  ISETP.NE.AND P0, PT, R6, RZ, PT ;  /* 0x000000ff0600720c */ /* 0x000fe20003f05270 */
[----:B0-----:R-:W-:-:S05]  /*0100*/  IMAD.WIDE.U32 R4, R7, 0x4, R4 ;  /* 0x0000000407047825 */ /* 0x001fca00078e0004 */
[----:B-1----:R0:W5:Y:S01]  /*0110*/  LDG.E R13, desc[UR4][R4.64] ;  /* 0x00000004040d7981 */ /* 0x002162000c1e1900 */
[----:B------:R-:W-:Y:S06]  /*0120*/  @!P1 BRA `(.L_x_38) ;  /* 0x00000004005c9947 */ /* 0x000fec0003800000 */
[----:B------:R-:W1:Y:S01]  /*0130*/  LDC.64 R8, c[0x0][0x388] ;  /* 0x0000e200ff087b82 */ /* 0x000e620000000a00 */
[----:B------:R-:W-:Y:S01]  /*0140*/  LOP3.LUT R0, R2, 0xfffffff0, RZ, 0xc0, !PT ;  /* 0xfffffff002007812 */ /* 0x000fe200078ec0ff */
[----:B------:R-:W-:-:S03]  /*0150*/  IMAD R11, R7, R2, 0x7 ;  /* 0x00000007070b7424 */ /* 0x000fc600078e0202 */
[----:B------:R-:W-:-:S07]  /*0160*/  IADD3 R3, PT, PT, -R0, RZ, RZ ;  /* 0x000000ff00037210 */ /* 0x000fce0007ffe1ff */
.L_x_39:
[----:B------:R-:W-:-:S05]  /*0170*/  IADD3 R15, PT, PT, R11, -0x7, RZ ;  /* 0xfffffff90b0f7810 */ /* 0x000fca0007ffe0ff */
[----:B-1----:R-:W-:-:S06]  /*0180*/  IMAD.WIDE.U32 R14, R15, 0x4, R8 ;  /* 0x000000040f0e7825 */ /* 0x002fcc00078e0008 */
[----:B------:R-:W2:Y:S01]  /*0190*/  LDG.E R14, desc[UR4][R14.64] ;  /* 0x000000040e0e7981 */ /* 0x000ea2000c1e1900 */
[----:B------:R-:W-:Y:S01]  /*01a0*/  IADD3 R17, PT, PT, R11, -0x6, RZ ;  /* 0xfffffffa0b117810 */ /* 0x000fe20007ffe0ff */
[----:B--2-45:R-:W-:-:S04]  /*01b0*/  FADD R19, R14, R13 ;  /* 0x0000000d0e137221 */ /* 0x034fc80000000000 */
[----:B------:R-:W-:Y:S01]  /*01c0*/  IMAD.WIDE.U32 R12, R17, 0x4, R8 ;  /* 0x00000004110c7825 */ /* 0x000fe200078e0008 */
[----:B------:R1:W-:Y:S05]  /*01d0*/  STG.E desc[UR4][R4.64], R19 ;  /* 0x0000001304007986 */ /* 0x0003ea000c101904 */
[----:B------:R-:W2:Y:S01]  /*01e0*/  LDG.E R12, desc[UR4][R12.64] ;  /* 0x000000040c0c7981 */ /* 0x000ea2000c1e1900 */
[----:B------:R-:W-:-:S05]  /*01f0*/  IADD3 R17, PT, PT, R11, -0x5, RZ ;  /* 0xfffffffb0b117810 */ /* 0x000fca0007ffe0ff */
[----:B------:R-:W-:-:S04]  /*0200*/  IMAD.WIDE.U32 R16, R17, 0x4, R8 ;  /* 0x0000000411107825 */ /* 0x000fc800078e0008 */
[----:B--2---:R-:W-:-:S05]  /*0210*/  FADD R21, R19, R12 ;  /* 0x0000000c13157221 */ /* 0x004fca0000000000 */
[----:B------:R2:W-:Y:S04]  /*0220*/  STG.E desc[UR4][R4.64], R21 ;  /* 0x0000001504007986 */ /* 0x0005e8000c101904 */
[----:B------:R-:W3:Y:S01]  /*0230*/  LDG.E R16, desc[UR4][R16.64] ;  /* 0x0000000410107981 */ /* 0x000ee2000c1e1900 */
[----:B------:R-:W-:-:S05]  /*0240*/  IADD3 R15, PT, PT, R11, -0x4, RZ ;  /* 0xfffffffc0b0f7810 */ /* 0x000fca0007ffe0ff */
[----:B------:R-:W-:-:S04]  /*0250*/  IMAD.WIDE.U32 R14, R15, 0x4, R8 ;  /* 0x000000040f0e7825 */ /* 0x000fc800078e0008 */
[----:B---3--:R-:W-:-:S05]  /*0260*/  FADD R23, R21, R16 ;  /* 0x0000001015177221 */ /* 0x008fca0000000000 */
[----:B------:R3:W-:Y:S04]  /*0270*/  STG.E desc[UR4][R4.64], R23 ;  /* 0x0000001704007986 */ /* 0x0007e8000c101904 */
[----:B------:R-:W1:Y:S01]  /*0280*/  LDG.E R14, desc[UR4][R14.64] ;  /* 0x000000040e0e7981 */ /* 0x000e62000c1e1900 */
[----:B------:R-:W-:-:S05]  /*0290*/  IADD3 R13, PT, PT, R11, -0x3, RZ ;  /* 0xfffffffd0b0d7810 */ /* 0x000fca0007ffe0ff */
[----:B------:R-:W-:-:S04]  /*02a0*/  IMAD.WIDE.U32 R12, R13, 0x4, R8 ;  /* 0x000000040d0c7825 */ /* 0x000fc800078e0008 */
[----:B-1----:R-:W-:-:S05]  /*02b0*/  FADD R19, R23, R14 ;  /* 0x0000000e17137221 */ /* 0x002fca0000000000 */
[----:B------:R1:W-:Y:S04]  /*02c0*/  STG.E desc[UR4][R4.64], R19 ;  /* 0x0000001304007986 */ /* 0x0003e8000c101904 */
        /* <DEDUP_REMOVED lines=11> */
[----:B------:R-:W-:-:S04]  /*0380*/  IMAD.WIDE.U32 R12, R11, 0x4, R8 ;  /* 0x000000040b0c7825 */ /* 0x000fc800078e0008 */
[----:B-1----:R-:W-:-:S05]  /*0390*/  FADD R19, R23, R14 ;  /* 0x0000000e17137221 */ /* 0x002fca0000000000 */
[----:B------:R1:W-:Y:S04]  /*03a0*/  STG.E desc[UR4][R4.64], R19 ;  /* 0x0000001304007986 */ /* 0x0003e8000c101904 */
[----:B------:R-:W2:Y:S01]  /*03b0*/  LDG.E R12, desc[UR4][R12.64] ;  /* 0x000000040c0c7981 */ /* 0x000ea2000c1e1900 */
[----:B------:R-:W-:-:S05]  /*03c0*/  IADD3 R25, PT, PT, R11, 0x1, RZ ;  /* 0x000000010b197810 */ /* 0x000fca0007ffe0ff */
[----:B------:R-:W-:-:S04]  /*03d0*/  IMAD.WIDE.U32 R16, R25, 0x4, R8 ;  /* 0x0000000419107825 */ /* 0x000fc800078e0008 */
[----:B--2---:R-:W-:-:S05]  /*03e0*/  FADD R21, R19, R12 ;  /* 0x0000000c13157221 */ /* 0x004fca0000000000 */
[----:B------:R2:W-:Y:S04]  /*03f0*/  STG.E desc[UR4][R4.64], R21 ;  /* 0x0000001504007986 */ /* 0x0005e8000c101904 */
[----:B------:R-:W3:Y:S01]  /*0400*/  LDG.E R16, desc[UR4][R16.64] ;  /* 0x0000000410107981 */ /* 0x000ee2000c1e1900 */
[----:B------:R-:W-:-:S05]  /*0410*/  IADD3 R25, PT, PT, R11, 0x2, RZ ;  /* 0x000000020b197810 */ /* 0x000fca0007ffe0ff */
[----:B------:R-:W-:-:S04]  /*0420*/  IMAD.WIDE.U32 R14, R25, 0x4, R8 ;  /* 0x00000004190e7825 */ /* 0x000fc800078e0008 */
[----:B---3--:R-:W-:-:S05]  /*0430*/  FADD R23, R21, R16 ;  /* 0x0000001015177221 */ /* 0x008fca0000000000 */
[----:B------:R3:W-:Y:S04]  /*0440*/  STG.E desc[UR4][R4.64], R23 ;  /* 0x0000001704007986 */ /* 0x0007e8000c101904 */
[----:B------:R-:W1:Y:S01]  /*0450*/  LDG.E R14, desc[UR4][R14.64] ;  /* 0x000000040e0e7981 */ /* 0x000e62000c1e1900 */
[----:B------:R-:W-:-:S05]  /*0460*/  IADD3 R13, PT, PT, R11, 0x3, RZ ;  /* 0x000000030b0d7810 */ /* 0x000fca0007ffe0ff */
        /* <DEDUP_REMOVED lines=28> */
[----:B------:R-:W2:Y:S01]  /*0630*/  LDG.E R14, desc[UR4][R14.64] ;  /* 0x000000040e0e7981 */ /* 0x000ea2000c1e1900 */
[----:B------:R-:W-:Y:S02]  /*0640*/  IADD3 R3, PT, PT, R3, 0x10, RZ ;  /* 0x0000001003037810 */ /* 0x000fe40007ffe0ff */
[----:B------:R-:W-:Y:S02]  /*0650*/  IADD3 R11, PT, PT, R11, 0x10, RZ ;  /* 0x000000100b0b7810 */ /* 0x000fe40007ffe0ff */
[----:B------:R-:W-:Y:S01]  /*0660*/  ISETP.NE.AND P1, PT, R3, RZ, PT ;  /* 0x000000ff0300720c */ /* 0x000fe20003f25270 */
[----:B--2---:R-:W-:-:S05]  /*0670*/  FADD R13, R23, R14 ;  /* 0x0000000e170d7221 */ /* 0x004fca0000000000 */
[----:B------:R4:W-:Y:S07]  /*0680*/  STG.E desc[UR4][R4.64], R13 ;  /* 0x0000000d04007986 */ /* 0x0009ee000c101904 */
[----:B------:R-:W-:Y:S05]  /*0690*/  @P1 BRA `(.L_x_39) ;  /* 0xfffffff800b41947 */ /* 0x000fea000383ffff */
.L_x_38:
[----:B------:R-:W-:Y:S05]  /*06a0*/  @!P0 EXIT ;  /* 0x000000000000894d */ /* 0x000fea0003800000 */
[----:B------:R-:W-:Y:S02]  /*06b0*/  ISETP.GE.U32.AND P0, PT, R6, 0x8, PT ;  /* 0x000000080600780c */ /* 0x000fe40003f06070 */
[----:B------:R-:W-:-:S04]  /*06c0*/  LOP3.LUT R16, R2, 0x7, RZ, 0xc0, !PT ;  /* 0x0000000702107812 */ /* 0x000fc800078ec0ff */
[----:B------:R-:W-:-:S07]  /*06d0*/  ISETP.NE.AND P1, PT, R16, RZ, PT ;  /* 0x000000ff1000720c */ /* 0x000fce0003f25270 */
[----:B------:R-:W-:Y:S06]  /*06e0*/  @!P0 BRA `(.L_x_40) ;  /* 0x0000000000a88947 */ /* 0x000fec0003800000 */
[----:B------:R-:W1:Y:S01]  /*06f0*/  LDC.64 R8, c[0x0][0x388] ;  /* 0x0000e200ff087b82 */ /* 0x000e620000000a00 */
[----:B------:R-:W-:-:S04]  /*0700*/  IMAD R3, R7, R2, R0 ;  /* 0x0000000207037224 */ /* 0x000fc800078e0200 */
[----:B-1----:R-:W-:-:S06]  /*0710*/  IMAD.WIDE.U32 R10, R3, 0x4, R8 ;  /* 0x00000004030a7825 */ /* 0x002fcc00078e0008 */
[----:B------:R-:W2:Y:S01]  /*0720*/  LDG.E R10, desc[UR4][R10.64] ;  /* 0x000000040a0a7981 */ /* 0x000ea2000c1e1900 */
[----:B------:R-:W-:Y:S01]  /*0730*/  IADD3 R15, PT, PT, R3, 0x1, RZ ;  /* 0x00000001030f7810 */ /* 0x000fe20007ffe0ff */
[----:B--2--5:R-:W-:-:S04]  /*0740*/  FADD R17, R13, R10 ;  /* 0x0000000a0d117221 */ /* 0x024fc80000000000 */
[----:B----4-:R-:W-:Y:S01]  /*0750*/  IMAD.WIDE.U32 R12, R15, 0x4, R8 ;  /* 0x000000040f0c7825 */ /* 0x010fe200078e0008 */
[----:B------:R1:W-:Y:S05]  /*0760*/  STG.E desc[UR4][R4.64], R17 ;  /* 0x0000001104007986 */ /* 0x0003ea000c101904 */
        /* <DEDUP_REMOVED lines=26> */
[----:B------:R-:W-:-:S05]  /*0910*/  IADD3 R13, PT, PT, R3, 0x7, RZ ;  /* 0x00000007030d7810 */ /* 0x000fca0007ffe0ff */
[----:B------:R-:W-:-:S04]  /*0920*/  IMAD.WIDE.U32 R8, R13, 0x4, R8 ;  /* 0x000000040d087825 */ /* 0x000fc800078e0008 */
[----:B--2---:R-:W-:-:S05]  /*0930*/  FADD R3, R21, R10 ;  /* 0x0000000a15037221 */ /* 0x004fca0000000000 */
[----:B------:R1:W-:Y:S04]  /*0940*/  STG.E desc[UR4][R4.64], R3 ;  /* 0x0000000304007986 */ /* 0x0003e8000c101904 */
[----:B------:R-:W2:Y:S01]  /*0950*/  LDG.E R8, desc[UR4][R8.64] ;  /* 0x0000000408087981 */ /* 0x000ea2000c1e1900 */
[----:B------:R-:W-:Y:S01]  /*0960*/  IADD3 R0, PT, PT, R0, 0x8, RZ ;  /* 0x0000000800007810 */ /* 0x000fe20007ffe0ff */
[----:B--2---:R-:W-:-:S05]  /*0970*/  FADD R13, R3, R8 ;  /* 0x00000008030d7221 */ /* 0x004fca0000000000 */
[----:B------:R1:W-:Y:S02]  /*0980*/  STG.E desc[UR4][R4.64], R13 ;  /* 0x0000000d04007986 */ /* 0x0003e4000c101904 */
.L_x_40:
[----:B------:R-:W-:Y:S05]  /*0990*/  @!P1 EXIT ;  /* 0x000000000000994d */ /* 0x000fea0003800000 */
[----:B------:R-:W-:Y:S02]  /*09a0*/  ISETP.GE.U32.AND P0, PT, R16, 0x4, PT ;  /* 0x000000041000780c */ /* 0x000fe40003f06070 */
[----:B-1----:R-:W-:-:S04]  /*09b0*/  LOP3.LUT R3, R2, 0x3, RZ, 0xc0, !PT ;  /* 0x0000000302037812 */ /* 0x002fc800078ec0ff */
[----:B------:R-:W-:-:S07]  /*09c0*/  ISETP.NE.AND P1, PT, R3, RZ, PT ;  /* 0x000000ff0300720c */ /* 0x000fce0003f25270 */
[----:B------:R-:W-:Y:S06]  /*09d0*/  @!P0 BRA `(.L_x_41) ;  /* 0x0000000000588947 */ /* 0x000fec0003800000 */
[----:B------:R-:W1:Y:S01]  /*09e0*/  LDC.64 R8, c[0x0][0x388] ;  /* 0x0000e200ff087b82 */ /* 0x000e620000000a00 */
[----:B----4-:R-:W-:-:S04]  /*09f0*/  IMAD R21, R7, R2, R0 ;  /* 0x0000000207157224 */ /* 0x010fc800078e0200 */
[----:B-1----:R-:W-:-:S06]  /*0a00*/  IMAD.WIDE.U32 R10, R21, 0x4, R8 ;  /* 0x00000004150a7825 */ /* 0x002fcc00078e0008 */
[----:B------:R-:W2:Y:S01]  /*0a10*/  LDG.E R10, desc[UR4][R10.64] ;  /* 0x000000040a0a7981 */ /* 0x000ea2000c1e1900 */
[----:B------:R-:W-:Y:S01]  /*0a20*/  IADD3 R15, PT, PT, R21, 0x1, RZ ;  /* 0x00000001150f7810 */ /* 0x000fe20007ffe0ff */
[----:B--2--5:R-:W-:-:S04]  /*0a30*/  FADD R17, R13, R10 ;  /* 0x0000000a0d117221 */ /* 0x024fc80000000000 */
[----:B------:R-:W-:Y:S01]  /*0a40*/  IMAD.WIDE.U32 R12, R15, 0x4, R8 ;  /* 0x000000040f0c7825 */ /* 0x000fe200078e0008 */
[----:B------:R1:W-:Y:S05]  /*0a50*/  STG.E desc[UR4][R4.64], R17 ;  /* 0x0000001104007986 */ /* 0x0003ea000c101904 */
[----:B------:R-:W2:Y:S01]  /*0a60*/  LDG.E R12, desc[UR4][R12.64] ;  /* 0x000000040c0c7981 */ /* 0x000ea2000c1e1900 */
[----:B------:R-:W-:-:S05]  /*0a70*/  IADD3 R15, PT, PT, R21, 0x2, RZ ;  /* 0x00000002150f7810 */ /* 0x000fca0007ffe0ff */
[----:B------:R-:W-:-:S04]  /*0a80*/  IMAD.WIDE.U32 R14, R15, 0x4, R8 ;  /* 0x000000040f0e7825 */ /* 0x000fc800078e0008 */
[----:B--2---:R-:W-:-:S05]  /*0a90*/  FADD R19, R17, R12 ;  /* 0x0000000c11137221 */ /* 0x004fca0000000000 */
        /* <DEDUP_REMOVED lines=10> */
.L_x_41:
[----:B------:R-:W-:Y:S05]  /*0b40*/  @!P1 EXIT ;  /* 0x000000000000994d */ /* 0x000fea0003800000 */
[----:B------:R-:W2:Y:S01]  /*0b50*/  LDC.64 R8, c[0x0][0x388] ;  /* 0x0000e200ff087b82 */ /* 0x000ea20000000a00 */
[----:B------:R-:W-:Y:S01]  /*0b60*/  IMAD R7, R7, R2, R0 ;  /* 0x0000000207077224 */ /* 0x000fe200078e0200 */
[----:B------:R-:W-:-:S07]  /*0b70*/  IADD3 R0, PT, PT, -R3, RZ, RZ ;  /* 0x000000ff03007210 */ /* 0x000fce0007ffe1ff */
.L_x_42:
[----:B--2---:R-:W-:-:S06]  /*0b80*/  IMAD.WIDE.U32 R2, R7, 0x4, R8 ;  /* 0x0000000407027825 */ /* 0x004fcc00078e0008 */
[----:B------:R-:W1:Y:S01]  /*0b90*/  LDG.E R2, desc[UR4][R2.64] ;  /* 0x0000000402027981 */ /* 0x000e62000c1e1900 */
[----:B------:R-:W-:Y:S02]  /*0ba0*/  IADD3 R0, PT, PT, R0, 0x1, RZ ;  /* 0x0000000100007810 */ /* 0x000fe40007ffe0ff */
[----:B------:R-:W-:Y:S02]  /*0bb0*/  IADD3 R7, PT, PT, R7, 0x1, RZ ;  /* 0x0000000107077810 */ /* 0x000fe40007ffe0ff */
[----:B------:R-:W-:Y:S01]  /*0bc0*/  ISETP.NE.AND P0, PT, R0, RZ, PT ;  /* 0x000000ff0000720c */ /* 0x000fe20003f05270 */
[----:B-1-345:R-:W-:-:S05]  /*0bd0*/  FADD R13, R2, R13 ;  /* 0x0000000d020d7221 */ /* 0x03afca0000000000 */
[----:B------:R3:W-:Y:S07]  /*0be0*/  STG.E desc[UR4][R4.64], R13 ;  /* 0x0000000d04007986 */ /* 0x0007ee000c101904 */
[----:B------:R-:W-:Y:S05]  /*0bf0*/  @P0 BRA `(.L_x_42) ;  /* 0xfffffffc00e00947 */ /* 0x000fea000383ffff */
[----:B------:R-:W-:Y:S05]  /*0c00*/  EXIT ;  /* 0x000000000000794d */ /* 0x000fea0003800000 */
.L_x_43:
        /* <DEDUP_REMOVED lines=15> */
.L_x_60:


//--------------------- .text._Z25nncuda_dReLU_array_kernelPfS_j --------------------------
	.section	.text._Z25nncuda_dReLU_array_kernelPfS_j,"ax",@progbits
	.align	128
        .global         _Z25nncuda_dReLU_array_kernelPfS_j
        .type           _Z25nncuda_dReLU_array_kernelPfS_j,@function
        .size           _Z25nncuda_dReLU_array_kernelPfS_j,(.L_x_61 - _Z25nncuda_dReLU_array_kernelPfS_j)
        .other          _Z25nncuda_dReLU_array_kernelPfS_j,@"STO_CUDA_ENTRY STV_DEFAULT"
_Z25nncuda_dReLU_array_kernelPfS_j:
.text._Z25nncuda_dReLU_array_kernelPfS_j:
[----:B------:R-:W-:Y:S01]  /*0000*/  LDC R1, c[0x0][0x37c] ;  /* 0x0000df00ff017b82 */ /* 0x000fe20000000800 */
[----:B------:R-:W0:Y:S07]  /*0010*/  S2R R0, SR_TID.X ;  /* 0x0000000000007919 */ /* 0x000e2e0000002100 */
[----:B------:R-:W0:Y:S01]  /*0020*/  S2UR UR4, SR_CTAID.X ;  /* 0x00000000000479c3 */ /* 0x000e220000002500 */
[----:B------:R-:W1:Y:S07]  /*0030*/  LDCU UR5, c[0x0][0x390] ;  /* 0x00007200ff0577ac */ /* 0x000e6e0008000800 */
[----:B------:R-:W0:Y:S02]  /*0040*/  LDC R7, c[0x0][0x360] ;  /* 0x0000d800ff077b82 */ /* 0x000e240000000800 */
[----:B0-----:R-:W-:-:S05]  /*0050*/  IMAD R7, R7, UR4, R0 ;  /* 0x0000000407077c24 */ /* 0x001fca000f8e0200 */
[----:B-1----:R-:W-:-:S13]  /*0060*/  ISETP.GE.U32.AND P0, PT, R7, UR5, PT ;  /* 0x0000000507007c0c */ /* 0x002fda000bf06070 */
[----:B------:R-:W-:Y:S05]  /*0070*/  @P0 EXIT ;  /* 0x000000000000094d */ /* 0x000fea0003800000 */
[----:B------:R-:W0:Y:S01]  /*0080*/  LDC.64 R2, c[0x0][0x388] ;  /* 0x0000e200ff027b82 */ /* 0x000e220000000a00 */
[----:B------:R-:W1:Y:S07]  /*0090*/  LDCU.64 UR4, c[0x0][0x358] ;  /* 0x00006b00ff0477ac */ /* 0x000e6e0008000a00 */
[----:B------:R-:W2:Y:S01]  /*00a0*/  LDC.64 R4, c[0x0][0x380] ;  /* 0x0000e000ff047b82 */ /* 0x000ea20000000a00 */
[----:B0-----:R-:W-:-:S06]  /*00b0*/  IMAD.WIDE.U32 R2, R7, 0x4, R2 ;  /* 0x0000000407027825 */ /* 0x001fcc00078e0002 */
[----:B-1----:R-:W3:Y:S01]  /*00c0*/  LDG.E R2, desc[UR4][R2.64] ;  /* 0x0000000402027981 */ /* 0x002ee2000c1e1900 */
[----:B--2---:R-:W-:Y:S01]  /*00d0*/  IMAD.WIDE.U32 R4, R7, 0x4, R4 ;  /* 0x0000000407047825 */ /* 0x004fe200078e0004 */
[----:B---3--:R-:W-:-:S05]  /*00e0*/  FSET.BF.GT.AND R7, R2, RZ, PT ;  /* 0x000000ff0207720a */ /* 0x008fca0003804000 */
[----:B------:R-:W-:Y:S01]  /*00f0*/  STG.E desc[UR4][R4.64], R7 ;  /* 0x0000000704007986 */ /* 0x000fe2000c101904 */
[----:B------:R-:W-:Y:S05]  /*0100*/  EXIT ;  /* 0x000000000000794d */ /* 0x000fea0003800000 */
.L_x_44:
        /* <DEDUP_REMOVED lines=15> */
.L_x_61:


//--------------------- .text._Z28nncuda_accuracy_array_kernelPfS_S_j --------------------------
	.section	.text._Z28nncuda_accuracy_array_kernelPfS_S_j,"ax",@progbits
	.align	128
        .global         _Z28nncuda_accuracy_array_kernelPfS_S_j
        .type           _Z28nncuda_accuracy_array_kernelPfS_S_j,@function
        .size           _Z28nncuda_accuracy_array_kernelPfS_S_j,(.L_x_62 - _Z28nncuda_accuracy_array_kernelPfS_S_j)
        .other          _Z28nncuda_accuracy_array_kernelPfS_S_j,@"STO_CUDA_ENTRY STV_DEFAULT"
_Z28nncuda_accuracy_array_kernelPfS_S_j:
.text._Z28nncuda_accuracy_array_kernelPfS_S_j:
        /* <DEDUP_REMOVED lines=9> */
[----:B------:R-:W1:Y:S01]  /*0090*/  LDCU.64 UR4, c[0x0][0x358] ;  /* 0x00006b00ff0477ac */ /* 0x000e620008000a00 */
[----:B0-----:R-:W-:-:S06]  /*00a0*/  IMAD.WIDE.U32 R2, R7, 0x4, R2 ;  /* 0x0000000407027825 */ /* 0x001fcc00078e0002 */
[----:B-1----:R-:W2:Y:S02]  /*00b0*/  LDG.E R2, desc[UR4][R2.64] ;  /* 0x0000000402027981 */ /* 0x002ea4000c1e1900 */
[----:B--2---:R-:W-:-:S13]  /*00c0*/  FSETP.NEU.AND P0, PT, R2, RZ, PT ;  /* 0x000000ff0200720b */ /* 0x004fda0003f0d000 */
[----:B------:R-:W-:Y:S05]  /*00d0*/  @!P0 EXIT ;  /* 0x000000000000894d */ /* 0x000fea0003800000 */
[----:B------:R-:W0:Y:S08]  /*00e0*/  LDC.64 R2, c[0x0][0x388] ;  /* 0x0000e200ff027b82 */ /* 0x000e300000000a00 */
[----:B------:R-:W1:Y:S01]  /*00f0*/  LDC.64 R4, c[0x0][0x390] ;  /* 0x0000e400ff047b82 */ /* 0x000e620000000a00 */
[----:B0-----:R-:W-:-:S06]  /*0100*/  IMAD.WIDE.U32 R2, R7, 0x4, R2 ;  /* 0x0000000407027825 */ /* 0x001fcc00078e0002 */
[----:B------:R-:W2:Y:S04]  /*0110*/  LDG.E R2, desc[UR4][R2.64] ;  /* 0x0000000402027981 */ /* 0x000ea8000c1e1900 */
[----:B-1----:R-:W2:Y:S02]  /*0120*/  LDG.E R7, desc[UR4][R4.64] ;  /* 0x0000000404077981 */ /* 0x002ea4000c1e1900 */
[----:B--2---:R-:W-:-:S05]  /*0130*/  FADD R7, R2, R7 ;  /* 0x0000000702077221 */ /* 0x004fca0000000000 */
[----:B------:R-:W-:Y:S01]  /*0140*/  STG.E desc[UR4][R4.64], R7 ;  /* 0x0000000704007986 */ /* 0x000fe2000c101904 */
[----:B------:R-:W-:Y:S05]  /*0150*/  EXIT ;  /* 0x000000000000794d */ /* 0x000fea0003800000 */
.L_x_45:
        /* <DEDUP_REMOVED lines=10> */
.L_x_62:


//--------------------- .text._Z24nncuda_ReLU_array_kernelPfS_j --------------------------
	.section	.text._Z24nncuda_ReLU_array_kernelPfS_j,"ax",@progbits
	.align	128
        .global         _Z24nncuda_ReLU_array_kernelPfS_j
        .type           _Z24nncuda_ReLU_array_kernelPfS_j,@function
        .size           _Z24nncuda_ReLU_array_kernelPfS_j,(.L_x_63 - _Z24nncuda_ReLU_array_kernelPfS_j)
        .other          _Z24nncuda_ReLU_array_kernelPfS_j,@"STO_CUDA_ENTRY STV_DEFAULT"
_Z24nncuda_ReLU_array_kernelPfS_j:
.text._Z24nncuda_ReLU_array_kernelPfS_j:
        /* <DEDUP_REMOVED lines=14> */
[----:B---3--:R-:W-:-:S05]  /*00e0*/  FMNMX R7, RZ, R2, !PT ;  /* 0x00000002ff077209 */ /* 0x008fca0007800000 */
[----:B------:R-:W-:Y:S01]  /*00f0*/  STG.E desc[UR4][R4.64], R7 ;  /* 0x0000000704007986 */ /* 0x000fe2000c101904 */
[----:B------:R-:W-:Y:S05]  /*0100*/  EXIT ;  /* 0x000000000000794d */ /* 0x000fea0003800000 */
.L_x_46:
        /* <DEDUP_REMOVED lines=15> */
.L_x_63:


//--------------------- .text._Z24nncuda_copy_array_kernelPfS_j --------------------------
	.section	.text._Z24nncuda_copy_array_kernelPfS_j,"ax",@progbits
	.align	128
        .global         _Z24nncuda_copy_array_kernelPfS_j
        .type           _Z24nncuda_copy_array_kernelPfS_j,@function
        .size           _Z24nncuda_copy_array_kernelPfS_j,(.L_x_64 - _Z24nncuda_copy_array_kernelPfS_j)
        .other          _Z24nncuda_copy_array_kernelPfS_j,@"STO_CUDA_ENTRY STV_DEFAULT"
_Z24nncuda_copy_array_kernelPfS_j:
.text._Z24nncuda_copy_array_kernelPfS_j:
        /* <DEDUP_REMOVED lines=13> */
[----:B--2---:R-:W-:-:S05]  /*00d0*/  IMAD.WIDE.U32 R4, R7, 0x4, R4 ;  /* 0x0000000407047825 */ /* 0x004fca00078e0004 */
[----:B---3--:R-:W-:Y:S01]  /*00e0*/  STG.E desc[UR4][R4.64], R3 ;  /* 0x0000000304007986 */ /* 0x008fe2000c101904 */
[----:B------:R-:W-:Y:S05]  /*00f0*/  EXIT ;  /* 0x000000000000794d */ /* 0x000fea0003800000 */
.L_x_47:
        /* <DEDUP_REMOVED lines=16> */
.L_x_64:


//--------------------- .text._Z30nncuda_add_array_vector_kernelPfS_jj --------------------------
	.section	.text._Z30nncuda_add_array_vector_kernelPfS_jj,"ax",@progbits
	.align	128
        .global         _Z30nncuda_add_array_vector_kernelPfS_jj
        .type           _Z30nncuda_add_array_vector_kernelPfS_jj,@function
        .size           _Z30nncuda_add_array_vector_kernelPfS_jj,(.L_x_65 - _Z30nncuda_add_array_vector_kernelPfS_jj)
        .other          _Z30nncuda_add_array_vector_kernelPfS_jj,@"STO_CUDA_ENTRY STV_DEFAULT"
_Z30nncuda_add_array_vector_kernelPfS_jj:
.text._Z30nncuda_add_array_vector_kernelPfS_jj:
        /* <DEDUP_REMOVED lines=8> */
[----:B------:R-:W0:Y:S01]  /*0080*/  LDCU UR6, c[0x0][0x394] ;  /* 0x00007280ff0677ac */ /* 0x000e220008000800 */
[----:B------:R-:W1:Y:S01]  /*0090*/  LDCU.64 UR4, c[0x0][0x358] ;  /* 0x00006b00ff0477ac */ /* 0x000e620008000a00 */
[----:B0-----:R-:W0:Y:S01]  /*00a0*/  I2F.U32.RP R0, UR6 ;  /* 0x0000000600007d06 */ /* 0x001e220008209000 */
[----:B------:R-:W-:-:S07]  /*00b0*/  ISETP.NE.U32.AND P2, PT, RZ, UR6, PT ;  /* 0x00000006ff007c0c */ /* 0x000fce000bf45070 */
[----:B0-----:R-:W0:Y:S02]  /*00c0*/  MUFU.RCP R0, R0 ;  /* 0x0000000000007308 */ /* 0x001e240000001000 */
[----:B0-----:R-:W-:-:S06]  /*00d0*/  IADD3 R2, PT, PT, R0, 0xffffffe, RZ ;  /* 0x0ffffffe00027810 */ /* 0x001fcc0007ffe0ff */
[----:B------:R0:W2:Y:S02]  /*00e0*/  F2I.FTZ.U32.TRUNC.NTZ R3, R2 ;  /* 0x0000000200037305 */ /* 0x0000a4000021f000 */
[----:B0-----:R-:W-:Y:S01]  /*00f0*/  IMAD.MOV.U32 R2, RZ, RZ, RZ ;  /* 0x000000ffff027224 */ /* 0x001fe200078e00ff */
[----:B--2---:R-:W-:-:S05]  /*0100*/  IADD3 R5, PT, PT, RZ, -R3, RZ ;  /* 0x80000003ff057210 */ /* 0x004fca0007ffe0ff */
[----:B------:R-:W-:-:S04]  /*0110*/  IMAD R5, R5, UR6, RZ ;  /* 0x0000000605057c24 */ /* 0x000fc8000f8e02ff */
[----:B------:R-:W-:Y:S02]  /*0120*/  IMAD.HI.U32 R4, R3, R5, R2 ;  /* 0x0000000503047227 */ /* 0x000fe400078e0002 */
[----:B------:R-:W0:Y:S04]  /*0130*/  LDC.64 R2, c[0x0][0x380] ;  /* 0x0000e000ff027b82 */ /* 0x000e280000000a00 */
[----:B------:R-:W-:-:S04]  /*0140*/  IMAD.HI.U32 R9, R4, R7, RZ ;  /* 0x0000000704097227 */ /* 0x000fc800078e00ff */
[----:B------:R-:W2:Y:S01]  /*0150*/  LDC.64 R4, c[0x0][0x388] ;  /* 0x0000e200ff047b82 */ /* 0x000ea20000000a00 */
[----:B------:R-:W-:-:S05]  /*0160*/  IADD3 R6, PT, PT, -R9, RZ, RZ ;  /* 0x000000ff09067210 */ /* 0x000fca0007ffe1ff */
[----:B------:R-:W-:-:S05]  /*0170*/  IMAD R6, R6, UR6, R7 ;  /* 0x0000000606067c24 */ /* 0x000fca000f8e0207 */
[----:B------:R-:W-:Y:S01]  /*0180*/  ISETP.GE.U32.AND P0, PT, R6, UR6, PT ;  /* 0x0000000606007c0c */ /* 0x000fe2000bf06070 */
[----:B0-----:R-:W-:-:S05]  /*0190*/  IMAD.WIDE.U32 R2, R7, 0x4, R2 ;  /* 0x0000000407027825 */ /* 0x001fca00078e0002 */
[----:B-1----:R-:W3:Y:S07]  /*01a0*/  LDG.E R0, desc[UR4][R2.64] ;  /* 0x0000000402007981 */ /* 0x002eee000c1e1900 */
[----:B------:R-:W-:Y:S01]  /*01b0*/  @P0 VIADD R6, R6, -UR6 ;  /* 0x8000000606060c36 */ /* 0x000fe20008000000 */
[----:B------:R-:W-:-:S04]  /*01c0*/  @P0 IADD3 R9, PT, PT, R9, 0x1, RZ ;  /* 0x0000000109090810 */ /* 0x000fc80007ffe0ff */
[----:B------:R-:W-:-:S13]  /*01d0*/  ISETP.GE.U32.AND P1, PT, R6, UR6, PT ;  /* 0x0000000606007c0c */ /* 0x000fda000bf26070 */
[----:B------:R-:W-:Y:S02]  /*01e0*/  @P1 IADD3 R9, PT, PT, R9, 0x1, RZ ;  /* 0x0000000109091810 */ /* 0x000fe40007ffe0ff */
[----:B------:R-:W-:-:S05]  /*01f0*/  @!P2 LOP3.LUT R9, RZ, UR6, RZ, 0x33, !PT ;  /* 0x00000006ff09ac12 */ /* 0x000fca000f8e33ff */
[----:B--2---:R-:W-:-:S06]  /*0200*/  IMAD.WIDE.U32 R4, R9, 0x4, R4 ;  /* 0x0000000409047825 */ /* 0x004fcc00078e0004 */
[----:B------:R-:W3:Y:S02]  /*0210*/  LDG.E R5, desc[UR4][R4.64] ;  /* 0x0000000404057981 */ /* 0x000ee4000c1e1900 */
[----:B---3--:R-:W-:-:S05]  /*0220*/  FADD R7, R0, R5 ;  /* 0x0000000500077221 */ /* 0x008fca0000000000 */
[----:B------:R-:W-:Y:S01]  /*0230*/  STG.E desc[UR4][R2.64], R7 ;  /* 0x0000000702007986 */ /* 0x000fe2000c101904 */
[----:B------:R-:W-:Y:S05]  /*0240*/  EXIT ;  /* 0x000000000000794d */ /* 0x000fea0003800000 */
.L_x_48:
        /* <DEDUP_REMOVED lines=11> */
.L_x_65:


//--------------------- .text._Z23nncuda_sub_array_kernelPfS_j --------------------------
	.section	.text._Z23nncuda_sub_array_kernelPfS_j,"ax",@progbits
	.align	128
        .global         _Z23nncuda_sub_array_kernelPfS_j
        .type           _Z23nncuda_sub_array_kernelPfS_j,@function
        .size           _Z23nncuda_sub_array_kernelPfS_j,(.L_x_66 - _Z23nncuda_sub_array_kernelPfS_j)
        .other          _Z23nncuda_sub_array_kernelPfS_j,@"STO_CUDA_ENTRY STV_DEFAULT"
_Z23nncuda_sub_array_kernelPfS_j:
.text._Z23nncuda_sub_array_kernelPfS_j:
        /* <DEDUP_REMOVED lines=14> */
[----:B------:R-:W3:Y:S02]  /*00e0*/  LDG.E R0, desc[UR4][R2.64] ;  /* 0x0000000402007981 */ /* 0x000ee4000c1e1900 */
[----:B---3--:R-:W-:-:S05]  /*00f0*/  FADD R7, R0, -R5 ;  /* 0x8000000500077221 */ /* 0x008fca0000000000 */
[----:B------:R-:W-:Y:S01]  /*0100*/  STG.E desc[UR4][R2.64], R7 ;  /* 0x0000000702007986 */ /* 0x000fe2000c101904 */
[----:B------:R-:W-:Y:S05]  /*0110*/  EXIT ;  /* 0x000000000000794d */ /* 0x000fea0003800000 */
.L_x_49:
        /* <DEDUP_REMOVED lines=14> */
.L_x_66:


//--------------------- .text._Z24nncuda_mult_array_kernelPfS_j --------------------------
	.section	.text._Z24nncuda_mult_array_kernelPfS_j,"ax",@progbits
	.align	128
        .global         _Z24nncuda_mult_array_kernelPfS_j
        .type           _Z24nncuda_mult_array_kernelPfS_j,@function
        .size           _Z24nncuda_mult_array_kernelPfS_j,(.L_x_67 - _Z24nncuda_mult_array_kernelPfS_j)
        .other          _Z24nncuda_mult_array_kernelPfS_j,@"STO_CUDA_ENTRY STV_DEFAULT"
_Z24nncuda_mult_array_kernelPfS_j:
.text._Z24nncuda_mult_array_kernelPfS_j:
        /* <DEDUP_REMOVED lines=15> */
[----:B---3--:R-:W-:-:S05]  /*00f0*/  FMUL R7, R0, R5 ;  /* 0x0000000500077220 */ /* 0x008fca0000400000 */
[----:B------:R-:W-:Y:S01]  /*0100*/  STG.E desc[UR4][R2.64], R7 ;  /* 0x0000000702007986 */ /* 0x000fe2000c101904 */
[----:B------:R-:W-:Y:S05]  /*0110*/  EXIT ;  /* 0x000000000000794d */ /* 0x000fea0003800000 */
.L_x_50:
        /* <DEDUP_REMOVED lines=14> */
.L_x_67:


//--------------------- .text._Z24nncuda_mult_array_kernelPffj --------------------------
	.section	.text._Z24nncuda_mult_array_kernelPffj,"ax",@progbits
	.align	128
        .global         _Z24nncuda_mult_array_kernelPffj
        .type           _Z24nncuda_mult_array_kernelPffj,@function
        .size           _Z24nncuda_mult_array_kernelPffj,(.L_x_68 - _Z24nncuda_mult_array_kernelPffj)
        .other          _Z24nncuda_mult_array_kernelPffj,@"STO_CUDA_ENTRY STV_DEFAULT"
_Z24nncuda_mult_array_kernelPffj:
.text._Z24nncuda_mult_array_kernelPffj:
        /* <DEDUP_REMOVED lines=10> */
[----:B------:R-:W2:Y:S01]  /*00a0*/  LDCU UR6, c[0x0][0x388] ;  /* 0x00007100ff0677ac */ /* 0x000ea20008000800 */
[----:B0-----:R-:W-:-:S05]  /*00b0*/  IMAD.WIDE.U32 R2, R5, 0x4, R2 ;  /* 0x0000000405027825 */ /* 0x001fca00078e0002 */
[----:B-1----:R-:W2:Y:S02]  /*00c0*/  LDG.E R0, desc[UR4][R2.64] ;  /* 0x0000000402007981 */ /* 0x002ea4000c1e1900 */
[----:B--2---:R-:W-:-:S05]  /*00d0*/  FMUL R5, R0, UR6 ;  /* 0x0000000600057c20 */ /* 0x004fca0008400000 */
[----:B------:R-:W-:Y:S01]  /*00e0*/  STG.E desc[UR4][R2.64], R5 ;  /* 0x0000000502007986 */ /* 0x000fe2000c101904 */
[----:B------:R-:W-:Y:S05]  /*00f0*/  EXIT ;  /* 0x000000000000794d */ /* 0x000fea0003800000 */
.L_x_51:
        /* <DEDUP_REMOVED lines=16> */
.L_x_68:


//--------------------- .text._Z23nncuda_dot_array_kernelPfS_S_jjjj --------------------------
	.section	.text._Z23nncuda_dot_array_kernelPfS_S_jjjj,"ax",@progbits
	.align	128
        .global         _Z23nncuda_dot_array_kernelPfS_S_jjjj
        .type           _Z23nncuda_dot_array_kernelPfS_S_jjjj,@function
        .size           _Z23nncuda_dot_array_kernelPfS_S_jjjj,(.L_x_69 - _Z23nncuda_dot_array_kernelPfS_S_jjjj)
        .other          _Z23nncuda_dot_array_kernelPfS_S_jjjj,@"STO_CUDA_ENTRY STV_DEFAULT"
_Z23nncuda_dot_array_kernelPfS_S_jjjj:
.text._Z23nncuda_dot_array_kernelPfS_S_jjjj:
[----:B------:R-:W-:Y:S01]  /*0000*/  LDC R1, c[0x0][0x37c] ;  /* 0x0000df00ff017b82 */ /* 0x000fe20000000800 */
[----:B------:R-:W0:Y:S07]  /*0010*/  S2R R3, SR_TID.Y ;  /* 0x0000000000037919 */ /* 0x000e2e0000002200 */
[----:B------:R-:W0:Y:S01]  /*0020*/  S2UR UR4, SR_CTAID.Y ;  /* 0x00000000000479c3 */ /* 0x000e220000002600 */
[----:B------:R-:W1:Y:S01]  /*0030*/  LDCU UR6, c[0x0][0x3a0] ;  /* 0x00007400ff0677ac */ /* 0x000e620008000800 */
[----:B------:R-:W2:Y:S06]  /*0040*/  S2R R5, SR_TID.X ;  /* 0x0000000000057919 */ /* 0x000eac0000002100 */
[----:B------:R-:W0:Y:S08]  /*0050*/  LDC R0, c[0x0][0x364] ;  /* 0x0000d900ff007b82 */ /* 0x000e300000000800 */
[----:B------:R-:W2:Y:S08]  /*0060*/  S2UR UR5, SR_CTAID.X ;  /* 0x00000000000579c3 */ /* 0x000eb00000002500 */
[----:B------:R-:W2:Y:S08]  /*0070*/  LDC R2, c[0x0][0x360] ;  /* 0x0000d800ff027b82 */ /* 0x000eb00000000800 */
[----:B------:R-:W3:Y:S01]  /*0080*/  LDC R17, c[0x0][0x39c] ;  /* 0x0000e700ff117b82 */ /* 0x000ee20000000800 */
[----:B0-----:R-:W-:-:S05]  /*0090*/  IMAD R0, R0, UR4, R3 ;  /* 0x0000000400007c24 */ /* 0x001fca000f8e0203 */
[----:B-1----:R-:W-:Y:S01]  /*00a0*/  ISETP.GE.U32.AND P0, PT, R0, UR6, PT ;  /* 0x0000000600007c0c */ /* 0x002fe2000bf06070 */
[----:B--2---:R-:W-:-:S05]  /*00b0*/  IMAD R2, R2, UR5, R5 ;  /* 0x0000000502027c24 */ /* 0x004fca000f8e0205 */
[----:B---3--:R-:W-:-:S13]  /*00c0*/  ISETP.GE.U32.OR P0, PT, R2, R17, P0 ;  /* 0x000000110200720c */ /* 0x008fda0000706470 */
[----:B------:R-:W-:Y:S05]  /*00d0*/  @P0 EXIT ;  /* 0x000000000000094d */ /* 0x000fea0003800000 */
[----:B------:R-:W0:Y:S01]  /*00e0*/  LDCU UR8, c[0x0][0x3a4] ;  /* 0x00007480ff0877ac */ /* 0x000e220008000800 */
[----:B------:R-:W-:Y:S01]  /*00f0*/  IMAD.MOV.U32 R23, RZ, RZ, RZ ;  /* 0x000000ffff177224 */ /* 0x000fe200078e00ff */
[----:B------:R-:W1:Y:S01]  /*0100*/  LDCU.64 UR10, c[0x0][0x358] ;  /* 0x00006b00ff0a77ac */ /* 0x000e620008000a00 */
[----:B0-----:R-:W-:-:S09]  /*0110*/  UISETP.NE.AND UP0, UPT, UR8, URZ, UPT ;  /* 0x000000ff0800728c */ /* 0x001fd2000bf05270 */
[----:B-1----:R-:W-:Y:S05]  /*0120*/  BRA.U !UP0, `(.L_x_52) ;  /* 0x0000000908887547 */ /* 0x002fea000b800000 */
[----:B------:R-:W0:Y:S01]  /*0130*/  LDCU UR4, c[0x0][0x398] ;  /* 0x00007300ff0477ac */ /* 0x000e220008000800 */
[----:B------:R-:W-:Y:S01]  /*0140*/  IMAD.MOV.U32 R23, RZ, RZ, RZ ;  /* 0x000000ffff177224 */ /* 0x000fe200078e00ff */
[----:B------:R-:W-:Y:S02]  /*0150*/  UISETP.GE.U32.AND UP1, UPT, UR8, 0x8, UPT ;  /* 0x000000080800788c */ /* 0x000fe4000bf26070 */
[----:B------:R-:W-:Y:S01]  /*0160*/  ULOP3.LUT UR9, UR8, 0x7, URZ, 0xc0, !UPT ;  /* 0x0000000708097892 */ /* 0x000fe2000f8ec0ff */
[----:B------:R-:W-:Y:S01]  /*0170*/  UMOV UR5, URZ ;  /* 0x000000ff00057c82 */ /* 0x000fe20008000000 */
[----:B------:R-:W-:Y:S02]  /*0180*/  UMOV UR6, URZ ;  /* 0x000000ff00067c82 */ /* 0x000fe40008000000 */
[----:B------:R-:W-:-:S04]  /*0190*/  UISETP.NE.U32.AND UP0, UPT, UR9, URZ, UPT ;  /* 0x000000ff0900728c */ /* 0x000fc8000bf05070 */
[----:B------:R-:W-:Y:S01]  /*01a0*/  UISETP.NE.AND.EX UP0, UPT, URZ, URZ, UPT, UP0 ;  /* 0x000000ffff00728c */ /* 0x000fe2000bf05300 */
[----:B0-----:R-:W-:Y:S01]  /*01b0*/  IMAD R18, R0, UR4, RZ ;  /* 0x0000000400127c24 */ /* 0x001fe2000f8e02ff */
[----:B------:R-:W-:Y:S09]  /*01c0*/  BRA.U !UP1, `(.L_x_53) ;  /* 0x0000000509007547 */ /* 0x000ff2000b800000 */
[----:B------:R-:W0:Y:S01]  /*01d0*/  LDCU.64 UR4, c[0x0][0x390] ;  /* 0x00007200ff0477ac */ /* 0x000e220008000a00 */
[----:B------:R-:W-:Y:S01]  /*01e0*/  IMAD.MOV.U32 R23, RZ, RZ, RZ ;  /* 0x000000ffff177224 */ /* 0x000fe200078e00ff */
[----:B------:R-:W-:Y:S01]  /*01f0*/  SHF.L.U32 R19, R17, 0x2, RZ ;  /* 0x0000000211137819 */ /* 0x000fe200000006ff */
[----:B------:R-:W1:Y:S01]  /*0200*/  LDCU.64 UR6, c[0x0][0x388] ;  /* 0x00007100ff0677ac */ /* 0x000e620008000a00 */
[----:B------:R-:W-:Y:S02]  /*0210*/  SHF.R.U32.HI R21, RZ, 0x1e, R17 ;  /* 0x0000001eff157819 */ /* 0x000fe40000011611 */
[----:B0-----:R-:W-:Y:S01]  /*0220*/  LEA R20, P0, R2, UR4, 0x2 ;  /* 0x0000000402147c11 */ /* 0x001fe2000f8010ff */
[----:B------:R-:W-:Y:S01]  /*0230*/  UMOV UR4, URZ ;  /* 0x000000ff00047c82 */ /* 0x000fe20008000000 */
[----:B-1----:R-:W-:Y:S01]  /*0240*/  LEA R4, P1, R18, UR6, 0x2 ;  /* 0x0000000612047c11 */ /* 0x002fe2000f8210ff */
[----:B------:R-:W-:Y:S01]  /*0250*/  UMOV UR6, URZ ;  /* 0x000000ff00067c82 */ /* 0x000fe20008000000 */
[----:B------:R-:W-:Y:S01]  /*0260*/  LEA.HI.X R16, R2, UR5, RZ, 0x2, P0 ;  /* 0x0000000502107c11 */ /* 0x000fe200080f14ff */
[----:B------:R-:W-:Y:S01]  /*0270*/  ULOP3.LUT UR5, UR8, 0xfffffff8, URZ, 0xc0, !UPT ;  /* 0xfffffff808057892 */ /* 0x000fe2000f8ec0ff */
[----:B------:R-:W-:-:S02]  /*0280*/  LEA.HI.X R5, R18, UR7, RZ, 0x2, P1 ;  /* 0x0000000712057c11 */ /* 0x000fc400088f14ff */
[----:B------:R-:W-:-:S04]  /*0290*/  IADD3 R4, P0, PT, R4, 0x10, RZ ;  /* 0x0000001004047810 */ /* 0x000fc80007f1e0ff */
[----:B------:R-:W-:Y:S01]  /*02a0*/  UMOV UR7, UR5 ;  /* 0x0000000500077c82 */ /* 0x000fe20008000000 */
[----:B------:R-:W-:-:S08]  /*02b0*/  IMAD.X R5, RZ, RZ, R5, P0 ;  /* 0x000000ffff057224 */ /* 0x000fd000000e0605 */
.L_x_54:
[----:B------:R-:W-:Y:S01]  /*02c0*/  IMAD.MOV.U32 R12, RZ, RZ, R20 ;  /* 0x000000ffff0c7224 */ /* 0x000fe200078e0014 */
[----:B------:R-:W-:Y:S01]  /*02d0*/  MOV R13, R16 ;  /* 0x00000010000d7202 */ /* 0x000fe20000000f00 */
[----:B------:R-:W2:Y:S04]  /*02e0*/  LDG.E R26, desc[UR10][R4.64+-0x10] ;  /* 0xfffff00a041a7981 */ /* 0x000ea8000c1e1900 */
[----:B------:R0:W2:Y:S01]  /*02f0*/  LDG.E R24, desc[UR10][R12.64] ;  /* 0x0000000a0c187981 */ /* 0x0000a2000c1e1900 */
[----:B------:R-:W-:-:S03]  /*0300*/  IADD3 R14, P0, PT, R19, R20, RZ ;  /* 0x00000014130e7210 */ /* 0x000fc60007f1e0ff */
[----:B------:R-:W3:Y:S02]  /*0310*/  LDG.E R25, desc[UR10][R4.64+-0xc] ;  /* 0xfffff40a04197981 */ /* 0x000ee4000c1e1900 */
[----:B------:R-:W-:Y:S01]  /*0320*/  IMAD.X R15, R21, 0x1, R16, P0 ;  /* 0x00000001150f7824 */ /* 0x000fe200000e0610 */
[----:B------:R-:W-:Y:S01]  /*0330*/  IADD3 R8, P0, PT, R19, R14, RZ ;  /* 0x0000000e13087210 */ /* 0x000fe20007f1e0ff */
[----:B------:R-:W4:Y:S04]  /*0340*/  LDG.E R28, desc[UR10][R4.64+-0x8] ;  /* 0xfffff80a041c7981 */ /* 0x000f28000c1e1900 */
[----:B------:R-:W-:Y:S01]  /*0350*/  IMAD.X R9, R21, 0x1, R15, P0 ;  /* 0x0000000115097824 */ /* 0x000fe200000e060f */
[----:B------:R-:W-:Y:S01]  /*0360*/  IADD3 R10, P0, PT, R19, R8, RZ ;  /* 0x00000008130a7210 */ /* 0x000fe20007f1e0ff */
[----:B------:R1:W3:Y:S03]  /*0370*/  LDG.E R22, desc[UR10][R14.64] ;  /* 0x0000000a0e167981 */ /* 0x0002e6000c1e1900 */
[----:B------:R-:W-:Y:S01]  /*0380*/  IADD3.X R11, PT, PT, R21, R9, RZ, P0, !PT ;  /* 0x00000009150b7210 */ /* 0x000fe200007fe4ff */
[----:B------:R5:W4:Y:S01]  /*0390*/  LDG.E R27, desc[UR10][R8.64] ;  /* 0x0000000a081b7981 */ /* 0x000b22000c1e1900 */
[----:B------:R-:W-:-:S03]  /*03a0*/  IADD3 R6, P0, PT, R19, R10, RZ ;  /* 0x0000000a13067210 */ /* 0x000fc60007f1e0ff */
[----:B------:R-:W4:Y:S02]  /*03b0*/  LDG.E R10, desc[UR10][R10.64] ;  /* 0x0000000a0a0a7981 */ /* 0x000f24000c1e1900 */
[----:B------:R-:W-:Y:S01]  /*03c0*/  IMAD.X R7, R21, 0x1, R11, P0 ;  /* 0x0000000115077824 */ /* 0x000fe200000e060b */
[----:B0-----:R-:W-:Y:S01]  /*03d0*/  IADD3 R12, P0, PT, R19, R6, RZ ;  /* 0x00000006130c7210 */ /* 0x001fe20007f1e0ff */
[----:B------:R-:W4:Y:S04]  /*03e0*/  LDG.E R29, desc[UR10][R4.64+-0x4] ;  /* 0xfffffc0a041d7981 */ /* 0x000f28000c1e1900 */
[----:B------:R-:W-:Y:S01]  /*03f0*/  IMAD.X R13, R21, 0x1, R7, P0 ;  /* 0x00000001150d7824 */ /* 0x000fe200000e0607 */
[----:B-1----:R-:W-:Y:S01]  /*0400*/  IADD3 R14, P0, PT, R19, R12, RZ ;  /* 0x0000000c130e7210 */ /* 0x002fe20007f1e0ff */
[----:B------:R-:W4:Y:S03]  /*0410*/  LDG.E R6, desc[UR10][R6.64] ;  /* 0x0000000a06067981 */ /* 0x000f26000c1e1900 */
[----:B------:R-:W-:Y:S01]  /*0420*/  IADD3.X R15, PT, PT, R21, R13, RZ, P0, !PT ;  /* 0x0000000d150f7210 */ /* 0x000fe200007fe4ff */
[----:B------:R-:W4:Y:S01]  /*0430*/  LDG.E R12, desc[UR10][R12.64] ;  /* 0x0000000a0c0c7981 */ /* 0x000f22000c1e1900 */
[----:B-----5:R-:W-:-:S03]  /*0440*/  IADD3 R8, P0, PT, R19, R14, RZ ;  /* 0x0000000e13087210 */ /* 0x020fc60007f1e0ff */
[----:B------:R-:W5:Y:S02]  /*0450*/  LDG.E R11, desc[UR10][R4.64+0x4] ;  /* 0x0000040a040b7981 */ /* 0x000f64000c1e1900 */
[----:B------:R-:W-:Y:S02]  /*0460*/  IMAD.X R9, R21, 0x1, R15, P0 ;  /* 0x0000000115097824 */ /* 0x000fe400000e060f */
[----:B------:R-:W5:Y:S04]  /*0470*/  LDG.E R14, desc[UR10][R14.64] ;  /* 0x0000000a0e0e7981 */ /* 0x000f68000c1e1900 */
[----:B------:R-:W5:Y:S04]  /*0480*/  LDG.E R8, desc[UR10][R8.64] ;  /* 0x0000000a08087981 */ /* 0x000f68000c1e1900 */
[----:B------:R-:W5:Y:S01]  /*0490*/  LDG.E R7, desc[UR10][R4.64+0xc] ;  /* 0x00000c0a04077981 */ /* 0x000f62000c1e1900 */
[----:B--2---:R-:W-:-:S03]  /*04a0*/  FFMA R24, R26, R24, R23 ;  /* 0x000000181a187223 */ /* 0x004fc60000000017 */
[----:B------:R-:W2:Y:S04]  /*04b0*/  LDG.E R23, desc[UR10][R4.64] ;  /* 0x0000000a04177981 */ /* 0x000ea8000c1e1900 */
[----:B------:R0:W5:Y:S01]  /*04c0*/  LDG.E R26, desc[UR10][R4.64+0x8] ;  /* 0x0000080a041a7981 */ /* 0x000162000c1e1900 */
[----:B------:R-:W-:Y:S01]  /*04d0*/  UIADD3 UR7, UP1, UPT, UR7, -0x8, URZ ;  /* 0xfffffff807077890 */ /* 0x000fe2000ff3e0ff */
[----:B---3--:R-:W-:-:S04]  /*04e0*/  FFMA R25, R25, R22, R24 ;  /* 0x0000001619197223 */ /* 0x008fc80000000018 */
[----:B----4-:R-:W-:Y:S01]  /*04f0*/  FFMA R28, R28, R27, R25 ;  /* 0x0000001b1c1c7223 */ /* 0x010fe20000000019 */
[----:B------:R-:W-:Y:S02]  /*0500*/  UIADD3.X UR4, UPT, UPT, UR4, -0x1, URZ, UP1, !UPT ;  /* 0xffffffff04047890 */ /* 0x000fe40008ffe4ff */
[----:B------:R-:W-:Y:S01]  /*0510*/  UISETP.NE.U32.AND UP1, UPT, UR7, URZ, UPT ;  /* 0x000000ff0700728c */ /* 0x000fe2000bf25070 */
[----:B------:R-:W-:-:S03]  /*0520*/  FFMA R10, R29, R10, R28 ;  /* 0x0000000a1d0a7223 */ /* 0x000fc6000000001c */
[----:B------:R-:W-:Y:S01]  /*0530*/  UISETP.NE.AND.EX UP1, UPT, UR4, URZ, UPT, UP1 ;  /* 0x000000ff0400728c */ /* 0x000fe2000bf25310 */
[----:B0-----:R-:W-:Y:S02]  /*0540*/  IADD3 R4, P1, PT, R4, 0x20, RZ ;  /* 0x0000002004047810 */ /* 0x001fe40007f3e0ff */
[----:B------:R-:W-:-:S03]  /*0550*/  LEA R20, P0, R17, R20, 0x5 ;  /* 0x0000001411147211 */ /* 0x000fc600078028ff */
[----:B------:R-:W-:Y:S01]  /*0560*/  IMAD.X R5, RZ, RZ, R5, P1 ;  /* 0x000000ffff057224 */ /* 0x000fe200008e0605 */
[----:B------:R-:W-:Y:S01]  /*0570*/  LEA.HI.X R16, R17, R16, RZ, 0x5, P0 ;  /* 0x0000001011107211 */ /* 0x000fe200000f2cff */
[----:B--2---:R-:W-:-:S04]  /*0580*/  FFMA R6, R23, R6, R10 ;  /* 0x0000000617067223 */ /* 0x004fc8000000000a */
[----:B-----5:R-:W-:-:S04]  /*0590*/  FFMA R11, R11, R12, R6 ;  /* 0x0000000c0b0b7223 */ /* 0x020fc80000000006 */
[----:B------:R-:W-:-:S04]  /*05a0*/  FFMA R14, R26, R14, R11 ;  /* 0x0000000e1a0e7223 */ /* 0x000fc8000000000b */
[----:B------:R-:W-:Y:S01]  /*05b0*/  FFMA R23, R7, R8, R14 ;  /* 0x0000000807177223 */ /* 0x000fe2000000000e */
[----:B------:R-:W-:Y:S06]  /*05c0*/  BRA.U UP1, `(.L_x_54) ;  /* 0xfffffffd013c7547 */ /* 0x000fec000b83ffff */
.L_x_53:
[----:B------:R-:W-:Y:S05]  /*05d0*/  BRA.U !UP0, `(.L_x_52) ;  /* 0x00000005085c7547 */ /* 0x000fea000b800000 */
[----:B------:R-:W-:Y:S02]  /*05e0*/  UISETP.GE.U32.AND UP1, UPT, UR9, 0x4, UPT ;  /* 0x000000040900788c */ /* 0x000fe4000bf26070 */
[----:B------:R-:W-:Y:S02]  /*05f0*/  ULOP3.LUT UR7, UR8, 0x3, URZ, 0xc0, !UPT ;  /* 0x0000000308077892 */ /* 0x000fe4000f8ec0ff */
[----:B------:R-:W-:Y:S02]  /*0600*/  UISETP.GE.U32.AND.EX UP1, UPT, URZ, URZ, UPT, UP1 ;  /* 0x000000ffff00728c */ /* 0x000fe4000bf26110 */
[----:B------:R-:W-:-:S04]  /*0610*/  UISETP.NE.U32.AND UP0, UPT, UR7, URZ, UPT ;  /* 0x000000ff0700728c */ /* 0x000fc8000bf05070 */
[----:B------:R-:W-:-:S03]  /*0620*/  UISETP.NE.AND.EX UP0, UPT, URZ, URZ, UPT, UP0 ;  /* 0x000000ffff00728c */ /* 0x000fc6000bf05300 */
[----:B------:R-:W-:Y:S08]  /*0630*/  BRA.U !UP1, `(.L_x_55) ;  /* 0x0000000109887547 */ /* 0x000ff0000b800000 */
[----:B------:R-:W0:Y:S01]  /*0640*/  LDCU.64 UR14, c[0x0][0x390] ;  /* 0x00007200ff0e77ac */ /* 0x000e220008000a00 */
[----:B------:R-:W-:Y:S02]  /*0650*/  HFMA2 R3, -RZ, RZ, 0, 0 ;  /* 0x00000000ff037431 */ /* 0x000fe400000001ff */
[----:B------:R-:W-:Y:S01]  /*0660*/  IMAD R5, R17, UR6, RZ ;  /* 0x0000000611057c24 */ /* 0x000fe2000f8e02ff */
[----:B------:R-:W-:Y:S01]  /*0670*/  IADD3 R10, P1, PT, R18, UR5, RZ ;  /* 0x00000005120a7c10 */ /* 0x000fe2000ff3e0ff */
[----:B------:R-:W1:Y:S01]  /*0680*/  LDCU.64 UR12, c[0x0][0x388] ;  /* 0x00007100ff0c77ac */ /* 0x000e620008000a00 */
[----:B------:R-:W-:-:S03]  /*0690*/  SHF.R.U32.HI R19, RZ, 0x1e, R17 ;  /* 0x0000001eff137819 */ /* 0x000fc60000011611 */
[----:B------:R-:W-:Y:S02]  /*06a0*/  IMAD.X R11, RZ, RZ, UR6, P1 ;  /* 0x00000006ff0b7e24 */ /* 0x000fe400088e06ff */
[----:B------:R-:W-:-:S04]  /*06b0*/  IMAD.WIDE.U32 R6, R17, UR5, R2 ;  /* 0x0000000511067c25 */ /* 0x000fc8000f8e0002 */
[----:B------:R-:W-:Y:S01]  /*06c0*/  IMAD.IADD R5, R7, 0x1, R5 ;  /* 0x0000000107057824 */ /* 0x000fe200078e0205 */
[----:B------:R-:W-:Y:S02]  /*06d0*/  SHF.L.U32 R7, R17, 0x2, RZ ;  /* 0x0000000211077819 */ /* 0x000fe400000006ff */
[----:B0-----:R-:W-:Y:S02]  /*06e0*/  LEA R8, P0, R6, UR14, 0x2 ;  /* 0x0000000e06087c11 */ /* 0x001fe4000f8010ff */
[----:B-1----:R-:W-:Y:S02]  /*06f0*/  LEA R4, P1, R10, UR12, 0x2 ;  /* 0x0000000c0a047c11 */ /* 0x002fe4000f8210ff */
[----:B------:R-:W-:Y:S02]  /*0700*/  LEA.HI.X R9, R6, UR15, R5, 0x2, P0 ;  /* 0x0000000f06097c11 */ /* 0x000fe400080f1405 */
[----:B------:R-:W-:Y:S02]  /*0710*/  LEA.HI.X R5, R10, UR13, R11, 0x2, P1 ;  /* 0x0000000d0a057c11 */ /* 0x000fe400088f140b */
[----:B------:R-:W-:-:S02]  /*0720*/  IADD3 R12, P1, PT, R7, R8, RZ ;  /* 0x00000008070c7210 */ /* 0x000fc40007f3e0ff */
[----:B------:R-:W2:Y:S02]  /*0730*/  LDG.E R8, desc[UR10][R8.64] ;  /* 0x0000000a08087981 */ /* 0x000ea4000c1e1900 */
[----:B------:R-:W-:Y:S01]  /*0740*/  IADD3 R10, P0, PT, R7, R12, RZ ;  /* 0x0000000c070a7210 */ /* 0x000fe20007f1e0ff */
[----:B------:R-:W-:Y:S01]  /*0750*/  IMAD.X R13, R19, 0x1, R9, P1 ;  /* 0x00000001130d7824 */ /* 0x000fe200008e0609 */
[----:B------:R-:W2:Y:S02]  /*0760*/  LDG.E R14, desc[UR10][R4.64] ;  /* 0x0000000a040e7981 */ /* 0x000ea4000c1e1900 */
[----:B------:R-:W-:Y:S01]  /*0770*/  IADD3 R6, P1, PT, R7, R10, RZ ;  /* 0x0000000a07067210 */ /* 0x000fe20007f3e0ff */
[C---:B------:R-:W-:Y:S01]  /*0780*/  IMAD.X R11, R19.reuse, 0x1, R13, P0 ;  /* 0x00000001130b7824 */ /* 0x040fe200000e060d */
[----:B------:R-:W3:Y:S04]  /*0790*/  LDG.E R12, desc[UR10][R12.64] ;  /* 0x0000000a0c0c7981 */ /* 0x000ee8000c1e1900 */
[----:B------:R-:W3:Y:S01]  /*07a0*/  LDG.E R15, desc[UR10][R4.64+0x4] ;  /* 0x0000040a040f7981 */ /* 0x000ee2000c1e1900 */
[----:B------:R-:W-:-:S03]  /*07b0*/  IADD3.X R7, PT, PT, R19, R11, RZ, P1, !PT ;  /* 0x0000000b13077210 */ /* 0x000fc60000ffe4ff */
[----:B------:R-:W4:Y:S04]  /*07c0*/  LDG.E R10, desc[UR10][R10.64] ;  /* 0x0000000a0a0a7981 */ /* 0x000f28000c1e1900 */
[----:B------:R-:W4:Y:S04]  /*07d0*/  LDG.E R19, desc[UR10][R4.64+0x8] ;  /* 0x0000080a04137981 */ /* 0x000f28000c1e1900 */
[----:B------:R-:W5:Y:S04]  /*07e0*/  LDG.E R9, desc[UR10][R4.64+0xc] ;  /* 0x00000c0a04097981 */ /* 0x000f68000c1e1900 */
[----:B------:R-:W5:Y:S01]  /*07f0*/  LDG.E R6, desc[UR10][R6.64] ;  /* 0x0000000a06067981 */ /* 0x000f62000c1e1900 */
[----:B------:R-:W-:-:S04]  /*0800*/  UIADD3 UR5, UP1, UPT, UR5, 0x4, URZ ;  /* 0x0000000405057890 */ /* 0x000fc8000ff3e0ff */
[----:B------:R-:W-:Y:S01]  /*0810*/  UIADD3.X UR6, UPT, UPT, URZ, UR6, URZ, UP1, !UPT ;  /* 0x00000006ff067290 */ /* 0x000fe20008ffe4ff */
[----:B--2---:R-:W-:-:S04]  /*0820*/  FFMA R8, R14, R8, R23 ;  /* 0x000000080e087223 */ /* 0x004fc80000000017 */
[----:B---3--:R-:W-:-:S04]  /*0830*/  FFMA R8, R15, R12, R8 ;  /* 0x0000000c0f087223 */ /* 0x008fc80000000008 */
[----:B----4-:R-:W-:-:S04]  /*0840*/  FFMA R8, R19, R10, R8 ;  /* 0x0000000a13087223 */ /* 0x010fc80000000008 */
[----:B-----5:R-:W-:-:S07]  /*0850*/  FFMA R23, R9, R6, R8 ;  /* 0x0000000609177223 */ /* 0x020fce0000000008 */
.L_x_55:
[----:B------:R-:W-:Y:S05]  /*0860*/  BRA.U !UP0, `(.L_x_52) ;  /* 0x0000000108b87547 */ /* 0x000fea000b800000 */
[----:B------:R-:W-:Y:S02]  /*0870*/  UISETP.NE.U32.AND UP1, UPT, UR7, 0x1, UPT ;  /* 0x000000010700788c */ /* 0x000fe4000bf25070 */
[----:B------:R-:W-:Y:S02]  /*0880*/  ULOP3.LUT UR4, UR8, 0x1, URZ, 0xc0, !UPT ;  /* 0x0000000108047892 */ /* 0x000fe4000f8ec0ff */
[----:B------:R-:W-:Y:S02]  /*0890*/  UISETP.NE.AND.EX UP1, UPT, URZ, URZ, UPT, UP1 ;  /* 0x000000ffff00728c */ /* 0x000fe4000bf25310 */
[----:B------:R-:W-:-:S04]  /*08a0*/  UISETP.NE.U32.AND UP0, UPT, UR4, 0x1, UPT ;  /* 0x000000010400788c */ /* 0x000fc8000bf05070 */
[----:B------:R-:W-:-:S03]  /*08b0*/  UISETP.NE.U32.AND.EX UP0, UPT, URZ, URZ, UPT, UP0 ;  /* 0x000000ffff00728c */ /* 0x000fc6000bf05100 */
[----:B------:R-:W-:Y:S08]  /*08c0*/  BRA.U !UP1, `(.L_x_56) ;  /* 0x00000001095c7547 */ /* 0x000ff0000b800000 */
[----:B------:R-:W0:Y:S01]  /*08d0*/  LDCU.64 UR8, c[0x0][0x388] ;  /* 0x00007100ff0877ac */ /* 0x000e220008000a00 */
[----:B------:R-:W-:Y:S01]  /*08e0*/  IMAD.MOV.U32 R4, RZ, RZ, R2 ;  /* 0x000000ffff047224 */ /* 0x000fe200078e0002 */
[----:B------:R-:W-:Y:S01]  /*08f0*/  IADD3 R9, P0, PT, R18, UR5, RZ ;  /* 0x0000000512097c10 */ /* 0x000fe2000ff1e0ff */
[----:B------:R-:W-:Y:S01]  /*0900*/  IMAD.MOV.U32 R5, RZ, RZ, RZ ;  /* 0x000000ffff057224 */ /* 0x000fe200078e00ff */
[----:B------:R-:W1:Y:S01]  /*0910*/  LDCU.64 UR12, c[0x0][0x390] ;  /* 0x00007200ff0c77ac */ /* 0x000e620008000a00 */
[C---:B------:R-:W-:Y:S01]  /*0920*/  IMAD R11, R17.reuse, UR6, RZ ;  /* 0x00000006110b7c24 */ /* 0x040fe2000f8e02ff */
[----:B------:R-:W-:Y:S01]  /*0930*/  IADD3.X R10, PT, PT, RZ, UR6, RZ, P0, !PT ;  /* 0x00000006ff0a7c10 */ /* 0x000fe200087fe4ff */
[----:B------:R-:W-:-:S04]  /*0940*/  IMAD.WIDE.U32 R6, R17, UR5, R4 ;  /* 0x0000000511067c25 */ /* 0x000fc8000f8e0004 */
[----:B------:R-:W-:Y:S01]  /*0950*/  IMAD.IADD R11, R7, 0x1, R11 ;  /* 0x00000001070b7824 */ /* 0x000fe200078e020b */
[C---:B0-----:R-:W-:Y:S02]  /*0960*/  LEA R4, P0, R9.reuse, UR8, 0x2 ;  /* 0x0000000809047c11 */ /* 0x041fe4000f8010ff */
[C---:B-1----:R-:W-:Y:S02]  /*0970*/  LEA R8, P1, R6.reuse, UR12, 0x2 ;  /* 0x0000000c06087c11 */ /* 0x042fe4000f8210ff */
[----:B------:R-:W-:Y:S02]  /*0980*/  LEA.HI.X R5, R9, UR9, R10, 0x2, P0 ;  /* 0x0000000909057c11 */ /* 0x000fe400080f140a */
[----:B------:R-:W-:Y:S02]  /*0990*/  LEA.HI.X R9, R6, UR13, R11, 0x2, P1 ;  /* 0x0000000d06097c11 */ /* 0x000fe400088f140b */
[C---:B------:R-:W-:Y:S01]  /*09a0*/  LEA R6, P0, R17.reuse, R8, 0x2 ;  /* 0x0000000811067211 */ /* 0x040fe200078010ff */
[----:B------:R-:W2:Y:S03]  /*09b0*/  LDG.E R10, desc[UR10][R4.64] ;  /* 0x0000000a040a7981 */ /* 0x000ea6000c1e1900 */
[----:B------:R-:W-:Y:S01]  /*09c0*/  LEA.HI.X R7, R17, R9, RZ, 0x2, P0 ;  /* 0x0000000911077211 */ /* 0x000fe200000f14ff */
[----:B------:R-:W2:Y:S04]  /*09d0*/  LDG.E R8, desc[UR10][R8.64] ;  /* 0x0000000a08087981 */ /* 0x000ea8000c1e1900 */
[----:B------:R-:W3:Y:S04]  /*09e0*/  LDG.E R12, desc[UR10][R4.64+0x4] ;  /* 0x0000040a040c7981 */ /* 0x000ee8000c1e1900 */
[----:B------:R-:W3:Y:S01]  /*09f0*/  LDG.E R6, desc[UR10][R6.64] ;  /* 0x0000000a06067981 */ /* 0x000ee2000c1e1900 */
[----:B------:R-:W-:-:S04]  /*0a00*/  UIADD3 UR5, UP1, UPT, UR5, 0x2, URZ ;  /* 0x0000000205057890 */ /* 0x000fc8000ff3e0ff */
[----:B------:R-:W-:Y:S01]  /*0a10*/  UIADD3.X UR6, UPT, UPT, URZ, UR6, URZ, UP1, !UPT ;  /* 0x00000006ff067290 */ /* 0x000fe20008ffe4ff */
[----:B--2---:R-:W-:-:S04]  /*0a20*/  FFMA R23, R10, R8, R23 ;  /* 0x000000080a177223 */ /* 0x004fc80000000017 */
[----:B---3--:R-:W-:-:S07]  /*0a30*/  FFMA R23, R12, R6, R23 ;  /* 0x000000060c177223 */ /* 0x008fce0000000017 */
.L_x_56:
[----:B------:R-:W-:Y:S05]  /*0a40*/  BRA.U UP0, `(.L_x_52) ;  /* 0x0000000100407547 */ /* 0x000fea000b800000 */
[----:B------:R-:W0:Y:S01]  /*0a50*/  LDCU.64 UR8, c[0x0][0x388] ;  /* 0x00007100ff0877ac */ /* 0x000e220008000a00 */
[----:B------:R-:W-:Y:S01]  /*0a60*/  MOV R7, RZ ;  /* 0x000000ff00077202 */ /* 0x000fe20000000f00 */
[----:B------:R-:W-:Y:S01]  /*0a70*/  IMAD.MOV.U32 R6, RZ, RZ, R2 ;  /* 0x000000ffff067224 */ /* 0x000fe200078e0002 */
[----:B------:R-:W-:Y:S01]  /*0a80*/  IADD3 R18, P0, PT, R18, UR5, RZ ;  /* 0x0000000512127c10 */ /* 0x000fe2000ff1e0ff */
[----:B------:R-:W1:Y:S01]  /*0a90*/  LDCU.64 UR12, c[0x0][0x390] ;  /* 0x00007200ff0c77ac */ /* 0x000e620008000a00 */
[C---:B------:R-:W-:Y:S02]  /*0aa0*/  IMAD R9, R17.reuse, UR6, RZ ;  /* 0x0000000611097c24 */ /* 0x040fe4000f8e02ff */
[----:B------:R-:W-:-:S04]  /*0ab0*/  IMAD.WIDE.U32 R6, R17, UR5, R6 ;  /* 0x0000000511067c25 */ /* 0x000fc8000f8e0006 */
[----:B------:R-:W-:Y:S01]  /*0ac0*/  IMAD.X R5, RZ, RZ, UR6, P0 ;  /* 0x00000006ff057e24 */ /* 0x000fe200080e06ff */
[----:B------:R-:W-:Y:S02]  /*0ad0*/  IADD3 R7, PT, PT, R7, R9, RZ ;  /* 0x0000000907077210 */ /* 0x000fe40007ffe0ff */
[----:B0-----:R-:W-:Y:S02]  /*0ae0*/  LEA R4, P0, R18, UR8, 0x2 ;  /* 0x0000000812047c11 */ /* 0x001fe4000f8010ff */
[----:B-1----:R-:W-:Y:S02]  /*0af0*/  LEA R8, P1, R6, UR12, 0x2 ;  /* 0x0000000c06087c11 */ /* 0x002fe4000f8210ff */
[----:B------:R-:W-:Y:S02]  /*0b00*/  LEA.HI.X R5, R18, UR9, R5, 0x2, P0 ;  /* 0x0000000912057c11 */ /* 0x000fe400080f1405 */
[----:B------:R-:W-:-:S03]  /*0b10*/  LEA.HI.X R9, R6, UR13, R7, 0x2, P1 ;  /* 0x0000000d06097c11 */ /* 0x000fc600088f1407 */
[----:B------:R-:W2:Y:S04]  /*0b20*/  LDG.E R4, desc[UR10][R4.64] ;  /* 0x0000000a04047981 */ /* 0x000ea8000c1e1900 */
[----:B------:R-:W2:Y:S02]  /*0b30*/  LDG.E R8, desc[UR10][R8.64] ;  /* 0x0000000a08087981 */ /* 0x000ea4000c1e1900 */
[----:B--2---:R-:W-:-:S07]  /*0b40*/  FFMA R23, R4, R8, R23 ;  /* 0x0000000804177223 */ /* 0x004fce0000000017 */
.L_x_52:
[----:B------:R-:W0:Y:S01]  /*0b50*/  LDC.64 R4, c[0x0][0x380] ;  /* 0x0000e000ff047b82 */ /* 0x000e220000000a00 */
[----:B------:R-:W-:-:S04]  /*0b60*/  IMAD R3, R0, R17, R2 ;  /* 0x0000001100037224 */ /* 0x000fc800078e0202 */
[----:B0-----:R-:W-:-:S05]  /*0b70*/  IMAD.WIDE.U32 R2, R3, 0x4, R4 ;  /* 0x0000000403027825 */ /* 0x001fca00078e0004 */
[----:B------:R-:W-:Y:S01]  /*0b80*/  STG.E desc[UR10][R2.64], R23 ;  /* 0x0000001702007986 */ /* 0x000fe2000c10190a */
[----:B------:R-:W-:Y:S05]  /*0b90*/  EXIT ;  /* 0x000000000000794d */ /* 0x000fea0003800000 */
.L_x_57:
        /* <DEDUP_REMOVED lines=14> */
.L_x_69:


//--------------------- .nv.shared.reserved.0     --------------------------
	.section	.nv.shared.reserved.0,"aw",@nobits
	.weak		__nv_reservedSMEM_offset_0_alias
	.size		__nv_reservedSMEM_offset_0_alias, 0, 64
	.other		__nv_reservedSMEM_offset_0_alias,@"STO_CUDA_RESERVED_SHARED STV_DEFAULT"
__nv_reservedSMEM_offset_0_alias:
	.zero		0
	.zero		64


//--------------------- .nv.constant0._Z27nncuda_softmax_array_kernelPfS_jj --------------------------
	.section	.nv.constant0._Z27nncuda_softmax_array_kernelPfS_jj,"a",@progbits
	.sectionflags	@""
	.align	4
.nv.constant0._Z27nncuda_softmax_array_kernelPfS_jj:
	.zero		920


//--------------------- .nv.constant0._Z23nncuda_sum_array_kernelPfS_jj --------------------------
	.section	.nv.constant0._Z23nncuda_sum_array_kernelPfS_jj,"a",@progbits
	.sectionflags	@""
	.align	4
.nv.constant0._Z23nncuda_sum_array_kernelPfS_jj:
	.zero		920


//--------------------- .nv.constant0._Z25nncuda_dReLU_array_kernelPfS_j --------------------------
	.section	.nv.constant0._Z25nncuda_dReLU_array_kernelPfS_j,"a",@progbits
	.sectionflags	@""
	.align	4
.nv.constant0._Z25nncuda_dReLU_array_kernelPfS_j:
	.zero		916


//--------------------- .nv.constant0._Z28nncuda_accuracy_array_kernelPfS_S_j --------------------------
	.section	.nv.constant0._Z28nncuda_accuracy_array_kernelPfS_S_j,"a",@progbits
	.sectionflags	@""
	.align	4
.nv.constant0._Z28nncuda_accuracy_array_kernelPfS_S_j:
	.zero		924


//--------------------- .nv.constant0._Z24nncuda_ReLU_array_kernelPfS_j --------------------------
	.section	.nv.constant0._Z24nncuda_ReLU_array_kernelPfS_j,"a",@progbits
	.sectionflags	@""
	.align	4
.nv.constant0._Z24nncuda_ReLU_array_kernelPfS_j:
	.zero		916


//--------------------- .nv.constant0._Z24nncuda_copy_array_kernelPfS_j --------------------------
	.section	.nv.constant0._Z24nncuda_copy_array_kernelPfS_j,"a",@progbits
	.sectionflags	@""
	.align	4
.nv.constant0._Z24nncuda_copy_array_kernelPfS_j:
	.zero		916


//--------------------- .nv.constant0._Z30nncuda_add_array_vector_kernelPfS_jj --------------------------
	.section	.nv.constant0._Z30nncuda_add_array_vector_kernelPfS_jj,"a",@progbits
	.sectionflags	@""
	.align	4
.nv.constant0._Z30nncuda_add_array_vector_kernelPfS_jj:
	.zero		920


//--------------------- .nv.constant0._Z23nncuda_sub_array_kernelPfS_j --------------------------
	.section	.nv.constant0._Z23nncuda_sub_array_kernelPfS_j,"a",@progbits
	.sectionflags	@""
	.align	4
.nv.constant0._Z23nncuda_sub_array_kernelPfS_j:
	.zero		916


//--------------------- .nv.constant0._Z24nncuda_mult_array_kernelPfS_j --------------------------
	.section	.nv.constant0._Z24nncuda_mult_array_kernelPfS_j,"a",@progbits
	.sectionflags	@""
	.align	4
.nv.constant0._Z24nncuda_mult_array_kernelPfS_j:
	.zero		916


//--------------------- .nv.constant0._Z24nncuda_mult_array_kernelPffj --------------------------
	.section	.nv.constant0._Z24nncuda_mult_array_kernelPffj,"a",@progbits
	.sectionflags	@""
	.align	4
.nv.constant0._Z24nncuda_mult_array_kernelPffj:
	.zero		912


//--------------------- .nv.constant0._Z23nncuda_dot_array_kernelPfS_S_jjjj --------------------------
	.section	.nv.constant0._Z23nncuda_dot_array_kernelPfS_S_jjjj,"a",@progbits
	.sectionflags	@""
	.align	4
.nv.constant0._Z23nncuda_dot_array_kernelPfS_S_jjjj:
	.zero		936


//--------------------- SYMBOLS --------------------------

	.type		.nv.reservedSmem.offset0,@object
	.size		.nv.reservedSmem.offset0,0x4
